//
// Generated by NVIDIA NVVM Compiler
//
// Compiler Build ID: CL-36424714
// Cuda compilation tools, release 13.0, V13.0.88
// Based on NVVM 20.0.0
//

.version 9.0
.target sm_100
.address_size 64

	// .globl	_Z34panel_getf2_microblock_coop_kernelP6__halfiiiiiiS0_PiiS1_
// _ZZ34panel_getf2_microblock_coop_kernelP6__halfiiiiiiS0_PiiS1_E12s_warp_val_f has been demoted
// _ZZ34panel_getf2_microblock_coop_kernelP6__halfiiiiiiS0_PiiS1_E10s_warp_idx has been demoted
// _ZZ34panel_getf2_microblock_coop_kernelP6__halfiiiiiiS0_PiiS1_E6sNegU2 has been demoted
// _ZZ34panel_getf2_microblock_coop_kernelP6__halfiiiiiiS0_PiiS1_E9s_piv_row has been demoted
// _ZZ26panel_trsm_u12_warp_kernelILi32EEvPK6__halfPS0_iiiiE2sL has been demoted

.visible .entry _Z34panel_getf2_microblock_coop_kernelP6__halfiiiiiiS0_PiiS1_(
	.param .u64 .ptr .align 1 _Z34panel_getf2_microblock_coop_kernelP6__halfiiiiiiS0_PiiS1__param_0,
	.param .u32 _Z34panel_getf2_microblock_coop_kernelP6__halfiiiiiiS0_PiiS1__param_1,
	.param .u32 _Z34panel_getf2_microblock_coop_kernelP6__halfiiiiiiS0_PiiS1__param_2,
	.param .u32 _Z34panel_getf2_microblock_coop_kernelP6__halfiiiiiiS0_PiiS1__param_3,
	.param .u32 _Z34panel_getf2_microblock_coop_kernelP6__halfiiiiiiS0_PiiS1__param_4,
	.param .u32 _Z34panel_getf2_microblock_coop_kernelP6__halfiiiiiiS0_PiiS1__param_5,
	.param .u32 _Z34panel_getf2_microblock_coop_kernelP6__halfiiiiiiS0_PiiS1__param_6,
	.param .u64 .ptr .align 1 _Z34panel_getf2_microblock_coop_kernelP6__halfiiiiiiS0_PiiS1__param_7,
	.param .u64 .ptr .align 1 _Z34panel_getf2_microblock_coop_kernelP6__halfiiiiiiS0_PiiS1__param_8,
	.param .u32 _Z34panel_getf2_microblock_coop_kernelP6__halfiiiiiiS0_PiiS1__param_9,
	.param .u64 .ptr .align 1 _Z34panel_getf2_microblock_coop_kernelP6__halfiiiiiiS0_PiiS1__param_10
)
{
	.reg .pred 	%p<155>;
	.reg .b16 	%rs<123>;
	.reg .b32 	%r<391>;
	.reg .b32 	%f<143>;
	.reg .b64 	%rd<147>;
	// demoted variable
	.shared .align 4 .b8 _ZZ34panel_getf2_microblock_coop_kernelP6__halfiiiiiiS0_PiiS1_E12s_warp_val_f[32];
	// demoted variable
	.shared .align 4 .b8 _ZZ34panel_getf2_microblock_coop_kernelP6__halfiiiiiiS0_PiiS1_E10s_warp_idx[32];
	// demoted variable
	.shared .align 4 .b8 _ZZ34panel_getf2_microblock_coop_kernelP6__halfiiiiiiS0_PiiS1_E6sNegU2[128];
	// demoted variable
	.shared .align 4 .u32 _ZZ34panel_getf2_microblock_coop_kernelP6__halfiiiiiiS0_PiiS1_E9s_piv_row;
	ld.param.u64 	%rd32, [_Z34panel_getf2_microblock_coop_kernelP6__halfiiiiiiS0_PiiS1__param_0];
	ld.param.u32 	%r111, [_Z34panel_getf2_microblock_coop_kernelP6__halfiiiiiiS0_PiiS1__param_1];
	ld.param.u32 	%r112, [_Z34panel_getf2_microblock_coop_kernelP6__halfiiiiiiS0_PiiS1__param_2];
	ld.param.u32 	%r113, [_Z34panel_getf2_microblock_coop_kernelP6__halfiiiiiiS0_PiiS1__param_3];
	ld.param.u32 	%r114, [_Z34panel_getf2_microblock_coop_kernelP6__halfiiiiiiS0_PiiS1__param_4];
	ld.param.u32 	%r363, [_Z34panel_getf2_microblock_coop_kernelP6__halfiiiiiiS0_PiiS1__param_5];
	ld.param.u32 	%r116, [_Z34panel_getf2_microblock_coop_kernelP6__halfiiiiiiS0_PiiS1__param_6];
	ld.param.u64 	%rd33, [_Z34panel_getf2_microblock_coop_kernelP6__halfiiiiiiS0_PiiS1__param_7];
	ld.param.u64 	%rd34, [_Z34panel_getf2_microblock_coop_kernelP6__halfiiiiiiS0_PiiS1__param_8];
	ld.param.u32 	%r117, [_Z34panel_getf2_microblock_coop_kernelP6__halfiiiiiiS0_PiiS1__param_9];
	ld.param.u64 	%rd31, [_Z34panel_getf2_microblock_coop_kernelP6__halfiiiiiiS0_PiiS1__param_10];
	cvta.to.global.u64 	%rd1, %rd34;
	cvta.to.global.u64 	%rd2, %rd33;
	cvta.to.global.u64 	%rd3, %rd32;
	// begin inline asm
	mov.u32 %r118, %envreg2;
	// end inline asm
	cvt.u64.u32 	%rd35, %r118;
	// begin inline asm
	mov.u32 %r119, %envreg1;
	// end inline asm
	cvt.u64.u32 	%rd36, %r119;
	shl.b64 	%rd37, %rd36, 32;
	or.b64  	%rd4, %rd37, %rd35;
	mov.u32 	%r1, %tid.x;
	and.b32  	%r2, %r1, 31;
	mov.f32 	%f25, 0fBF800000;
	// begin inline asm
	{.reg .f16 low;
  cvt.rn.f16.f32 low, %f25;
  mov.b32 %r120, {low,low};}

	// end inline asm
	setp.ge.s32 	%p2, %r363, %r116;
	@%p2 bra 	$L__BB0_135;
	mov.u32 	%r4, %ctaid.x;
	add.s64 	%rd5, %rd4, 4;
	mov.u32 	%r121, %tid.y;
	add.s32 	%r122, %r1, %r121;
	mov.u32 	%r123, %tid.z;
	or.b32  	%r5, %r122, %r123;
	mov.u32 	%r124, %nctaid.x;
	mov.u32 	%r125, %nctaid.y;
	mul.lo.s32 	%r126, %r124, %r125;
	mov.u32 	%r127, %nctaid.z;
	mul.lo.s32 	%r128, %r126, %r127;
	mov.u32 	%r129, %ctaid.y;
	add.s32 	%r130, %r4, %r129;
	mov.u32 	%r131, %ctaid.z;
	neg.s32 	%r132, %r131;
	setp.eq.s32 	%p3, %r130, %r132;
	sub.s32 	%r133, -2147483647, %r128;
	selp.b32 	%r6, %r133, 1, %p3;
	add.s32 	%r7, %r113, %r1;
	add.s32 	%r8, %r114, %r113;
	add.s32 	%r9, %r116, %r113;
	not.b32 	%r134, %r363;
	add.s32 	%r362, %r116, %r134;
	not.b32 	%r135, %r2;
	add.s32 	%r11, %r117, %r135;
	shr.u32 	%r136, %r11, 5;
	add.s32 	%r137, %r136, 1;
	and.b32  	%r12, %r137, 15;
	and.b32  	%r13, %r137, 7;
	add.s32 	%r138, %r7, 256;
	max.s32 	%r139, %r138, %r8;
	not.b32 	%r140, %r1;
	add.s32 	%r141, %r139, %r140;
	sub.s32 	%r14, %r141, %r113;
	and.b32  	%r15, %r137, 3;
	and.b32  	%r16, %r14, 768;
	mul.wide.s32 	%rd6, %r7, %r112;
	mul.wide.s32 	%rd7, %r138, %r112;
	add.s32 	%r142, %r7, 512;
	mul.wide.s32 	%rd8, %r142, %r112;
	mul.wide.u32 	%rd38, %r2, 2;
	add.s64 	%rd39, %rd38, %rd2;
	add.s64 	%rd9, %rd39, 512;
	cvta.to.global.u64 	%rd10, %rd31;
$L__BB0_2:
	max.s32 	%r144, %r362, 0;
	min.s32 	%r145, %r144, 32;
	max.u32 	%r19, %r145, 1;
	add.s32 	%r20, %r363, %r113;
	setp.ge.s32 	%p4, %r20, %r111;
	@%p4 bra 	$L__BB0_135;
	cvt.s64.s32 	%rd11, %r20;
	mul.wide.s32 	%rd12, %r20, %r112;
	shl.b32 	%r146, %r1, 1;
	shl.b32 	%r147, %r4, 9;
	add.s32 	%r148, %r146, %r147;
	add.s32 	%r21, %r148, %r20;
	add.s32 	%r22, %r21, 1;
	setp.ge.s32 	%p5, %r21, %r111;
	mov.f32 	%f132, 0f00000000;
	mov.u32 	%r364, %r20;
	@%p5 bra 	$L__BB0_8;
	setp.ge.s32 	%p6, %r22, %r111;
	and.b32  	%r149, %r20, 1;
	setp.eq.b32 	%p7, %r149, 1;
	or.pred  	%p8, %p7, %p6;
	@%p8 bra 	$L__BB0_6;
	cvt.s64.s32 	%rd43, %r21;
	add.s64 	%rd44, %rd12, %rd43;
	shl.b64 	%rd45, %rd44, 1;
	add.s64 	%rd46, %rd3, %rd45;
	ld.global.u32 	%r150, [%rd46];
	// begin inline asm
	{.reg .f16 low,high;
  mov.b32 {low,high},%r150;
  cvt.f32.f16 %f31, low;}

	// end inline asm
	// begin inline asm
	{.reg .f16 low,high;
  mov.b32 {low,high},%r150;
  cvt.f32.f16 %f32, high;}

	// end inline asm
	abs.f32 	%f33, %f31;
	abs.f32 	%f34, %f32;
	setp.gt.f32 	%p12, %f33, 0f00000000;
	max.f32 	%f35, %f33, 0f00000000;
	selp.b32 	%r152, %r21, %r20, %p12;
	setp.gt.f32 	%p13, %f34, %f35;
	selp.f32 	%f132, %f34, %f35, %p13;
	selp.b32 	%r364, %r22, %r152, %p13;
	bra.uni 	$L__BB0_8;
$L__BB0_6:
	cvt.s64.s32 	%rd40, %r21;
	add.s64 	%rd41, %rd12, %rd40;
	shl.b64 	%rd42, %rd41, 1;
	add.s64 	%rd13, %rd3, %rd42;
	ld.global.u16 	%rs42, [%rd13];
	// begin inline asm
	{  cvt.f32.f16 %f27, %rs42;}

	// end inline asm
	abs.f32 	%f28, %f27;
	setp.gt.f32 	%p10, %f28, 0f00000000;
	max.f32 	%f132, %f28, 0f00000000;
	selp.b32 	%r364, %r21, %r20, %p10;
	@%p6 bra 	$L__BB0_8;
	ld.global.u16 	%rs43, [%rd13+2];
	// begin inline asm
	{  cvt.f32.f16 %f29, %rs43;}

	// end inline asm
	abs.f32 	%f30, %f29;
	setp.gt.f32 	%p11, %f30, %f132;
	selp.f32 	%f132, %f30, %f132, %p11;
	selp.b32 	%r364, %r22, %r364, %p11;
$L__BB0_8:
	setp.ne.s32 	%p14, %r2, 0;
	mov.b32 	%r153, %f132;
	shfl.sync.down.b32	%r154|%p15, %r153, 16, 31, -1;
	mov.b32 	%f36, %r154;
	shfl.sync.down.b32	%r155|%p16, %r364, 16, 31, -1;
	setp.lt.f32 	%p17, %f132, %f36;
	selp.f32 	%f37, %f36, %f132, %p17;
	selp.b32 	%r156, %r155, %r364, %p17;
	mov.b32 	%r157, %f37;
	shfl.sync.down.b32	%r158|%p18, %r157, 8, 31, -1;
	mov.b32 	%f38, %r158;
	shfl.sync.down.b32	%r159|%p19, %r156, 8, 31, -1;
	setp.lt.f32 	%p20, %f37, %f38;
	selp.f32 	%f39, %f38, %f37, %p20;
	selp.b32 	%r160, %r159, %r156, %p20;
	mov.b32 	%r161, %f39;
	shfl.sync.down.b32	%r162|%p21, %r161, 4, 31, -1;
	mov.b32 	%f40, %r162;
	shfl.sync.down.b32	%r163|%p22, %r160, 4, 31, -1;
	setp.lt.f32 	%p23, %f39, %f40;
	selp.f32 	%f41, %f40, %f39, %p23;
	selp.b32 	%r164, %r163, %r160, %p23;
	mov.b32 	%r165, %f41;
	shfl.sync.down.b32	%r166|%p24, %r165, 2, 31, -1;
	mov.b32 	%f42, %r166;
	shfl.sync.down.b32	%r167|%p25, %r164, 2, 31, -1;
	setp.lt.f32 	%p26, %f41, %f42;
	selp.f32 	%f43, %f42, %f41, %p26;
	selp.b32 	%r168, %r167, %r164, %p26;
	mov.b32 	%r169, %f43;
	shfl.sync.down.b32	%r170|%p27, %r169, 1, 31, -1;
	mov.b32 	%f44, %r170;
	shfl.sync.down.b32	%r171|%p28, %r168, 1, 31, -1;
	setp.lt.f32 	%p29, %f43, %f44;
	selp.f32 	%f5, %f44, %f43, %p29;
	selp.b32 	%r27, %r171, %r168, %p29;
	@%p14 bra 	$L__BB0_10;
	shr.u32 	%r172, %r1, 3;
	and.b32  	%r173, %r172, 124;
	mov.u32 	%r174, _ZZ34panel_getf2_microblock_coop_kernelP6__halfiiiiiiS0_PiiS1_E12s_warp_val_f;
	add.s32 	%r175, %r174, %r173;
	st.shared.f32 	[%r175], %f5;
	mov.u32 	%r176, _ZZ34panel_getf2_microblock_coop_kernelP6__halfiiiiiiS0_PiiS1_E10s_warp_idx;
	add.s32 	%r177, %r176, %r173;
	st.shared.u32 	[%r177], %r27;
$L__BB0_10:
	setp.gt.u32 	%p30, %r1, 31;
	bar.sync 	0;
	@%p30 bra 	$L__BB0_15;
	setp.gt.u32 	%p31, %r2, 7;
	mov.f32 	%f133, 0f00000000;
	mov.u32 	%r365, %r20;
	@%p31 bra 	$L__BB0_13;
	shl.b32 	%r178, %r2, 2;
	mov.u32 	%r179, _ZZ34panel_getf2_microblock_coop_kernelP6__halfiiiiiiS0_PiiS1_E12s_warp_val_f;
	add.s32 	%r180, %r179, %r178;
	ld.shared.f32 	%f133, [%r180];
	mov.u32 	%r181, _ZZ34panel_getf2_microblock_coop_kernelP6__halfiiiiiiS0_PiiS1_E10s_warp_idx;
	add.s32 	%r182, %r181, %r178;
	ld.shared.u32 	%r365, [%r182];
$L__BB0_13:
	setp.ne.s32 	%p32, %r2, 0;
	mov.b32 	%r183, %f133;
	shfl.sync.down.b32	%r184|%p33, %r183, 16, 31, -1;
	mov.b32 	%f46, %r184;
	shfl.sync.down.b32	%r185|%p34, %r365, 16, 31, -1;
	setp.lt.f32 	%p35, %f133, %f46;
	selp.f32 	%f47, %f46, %f133, %p35;
	selp.b32 	%r186, %r185, %r365, %p35;
	mov.b32 	%r187, %f47;
	shfl.sync.down.b32	%r188|%p36, %r187, 8, 31, -1;
	mov.b32 	%f48, %r188;
	shfl.sync.down.b32	%r189|%p37, %r186, 8, 31, -1;
	setp.lt.f32 	%p38, %f47, %f48;
	selp.f32 	%f49, %f48, %f47, %p38;
	selp.b32 	%r190, %r189, %r186, %p38;
	mov.b32 	%r191, %f49;
	shfl.sync.down.b32	%r192|%p39, %r191, 4, 31, -1;
	mov.b32 	%f50, %r192;
	shfl.sync.down.b32	%r193|%p40, %r190, 4, 31, -1;
	setp.lt.f32 	%p41, %f49, %f50;
	selp.f32 	%f51, %f50, %f49, %p41;
	selp.b32 	%r194, %r193, %r190, %p41;
	mov.b32 	%r195, %f51;
	shfl.sync.down.b32	%r196|%p42, %r195, 2, 31, -1;
	mov.b32 	%f52, %r196;
	shfl.sync.down.b32	%r197|%p43, %r194, 2, 31, -1;
	setp.lt.f32 	%p44, %f51, %f52;
	selp.f32 	%f53, %f52, %f51, %p44;
	selp.b32 	%r198, %r197, %r194, %p44;
	mov.b32 	%r199, %f53;
	shfl.sync.down.b32	%r200|%p45, %r199, 1, 31, -1;
	mov.b32 	%f54, %r200;
	shfl.sync.down.b32	%r201|%p46, %r198, 1, 31, -1;
	setp.lt.f32 	%p47, %f53, %f54;
	selp.f32 	%f8, %f54, %f53, %p47;
	selp.b32 	%r30, %r201, %r198, %p47;
	@%p32 bra 	$L__BB0_15;
	// begin inline asm
	{  cvt.rn.f16.f32 %rs44, %f8;}

	// end inline asm
	mul.wide.u32 	%rd47, %r4, 2;
	add.s64 	%rd48, %rd2, %rd47;
	st.global.u16 	[%rd48], %rs44;
	mul.wide.u32 	%rd49, %r4, 4;
	add.s64 	%rd50, %rd1, %rd49;
	st.global.u32 	[%rd50], %r30;
$L__BB0_15:
	setp.ne.s64 	%p48, %rd4, 0;
	@%p48 bra 	$L__BB0_17;
	// begin inline asm
	trap;
	// end inline asm
$L__BB0_17:
	setp.ne.s32 	%p49, %r5, 0;
	barrier.sync 	0;
	@%p49 bra 	$L__BB0_20;
	// begin inline asm
	atom.add.release.gpu.u32 %r202,[%rd5],%r6;
	// end inline asm
$L__BB0_19:
	// begin inline asm
	ld.acquire.gpu.u32 %r204,[%rd5];
	// end inline asm
	xor.b32  	%r205, %r204, %r202;
	setp.gt.s32 	%p50, %r205, -1;
	@%p50 bra 	$L__BB0_19;
$L__BB0_20:
	setp.ne.s32 	%p51, %r4, 0;
	barrier.sync 	0;
	@%p51 bra 	$L__BB0_45;
	setp.gt.u32 	%p52, %r1, 31;
	@%p52 bra 	$L__BB0_38;
	setp.ge.s32 	%p53, %r2, %r117;
	mov.f32 	%f141, 0f00000000;
	mov.u32 	%r378, %r20;
	@%p53 bra 	$L__BB0_36;
	setp.lt.u32 	%p54, %r11, 480;
	mov.f32 	%f141, 0f00000000;
	mov.u32 	%r376, %r2;
	mov.u32 	%r378, %r20;
	@%p54 bra 	$L__BB0_26;
	and.b32  	%r207, %r1, 31;
	mul.wide.u32 	%rd53, %r207, 4;
	add.s64 	%rd54, %rd53, %rd1;
	add.s64 	%rd145, %rd54, 1024;
	shr.u32 	%r208, %r11, 5;
	add.s32 	%r209, %r208, 1;
	and.b32  	%r210, %r209, 268435440;
	neg.s32 	%r375, %r210;
	mov.f32 	%f141, 0f00000000;
	mov.u64 	%rd146, %rd9;
	mov.u32 	%r376, %r2;
	mov.u32 	%r378, %r20;
$L__BB0_25:
	.pragma "nounroll";
	ld.global.u16 	%rs45, [%rd146+-512];
	// begin inline asm
	{  cvt.f32.f16 %f60, %rs45;}

	// end inline asm
	ld.global.u32 	%r211, [%rd145+-1024];
	setp.gt.f32 	%p55, %f60, %f141;
	selp.f32 	%f76, %f60, %f141, %p55;
	selp.b32 	%r212, %r211, %r378, %p55;
	ld.global.u16 	%rs46, [%rd146+-448];
	// begin inline asm
	{  cvt.f32.f16 %f61, %rs46;}

	// end inline asm
	ld.global.u32 	%r213, [%rd145+-896];
	setp.gt.f32 	%p56, %f61, %f76;
	selp.f32 	%f77, %f61, %f76, %p56;
	selp.b32 	%r214, %r213, %r212, %p56;
	ld.global.u16 	%rs47, [%rd146+-384];
	// begin inline asm
	{  cvt.f32.f16 %f62, %rs47;}

	// end inline asm
	ld.global.u32 	%r215, [%rd145+-768];
	setp.gt.f32 	%p57, %f62, %f77;
	selp.f32 	%f78, %f62, %f77, %p57;
	selp.b32 	%r216, %r215, %r214, %p57;
	ld.global.u16 	%rs48, [%rd146+-320];
	// begin inline asm
	{  cvt.f32.f16 %f63, %rs48;}

	// end inline asm
	ld.global.u32 	%r217, [%rd145+-640];
	setp.gt.f32 	%p58, %f63, %f78;
	selp.f32 	%f79, %f63, %f78, %p58;
	selp.b32 	%r218, %r217, %r216, %p58;
	ld.global.u16 	%rs49, [%rd146+-256];
	// begin inline asm
	{  cvt.f32.f16 %f64, %rs49;}

	// end inline asm
	ld.global.u32 	%r219, [%rd145+-512];
	setp.gt.f32 	%p59, %f64, %f79;
	selp.f32 	%f80, %f64, %f79, %p59;
	selp.b32 	%r220, %r219, %r218, %p59;
	ld.global.u16 	%rs50, [%rd146+-192];
	// begin inline asm
	{  cvt.f32.f16 %f65, %rs50;}

	// end inline asm
	ld.global.u32 	%r221, [%rd145+-384];
	setp.gt.f32 	%p60, %f65, %f80;
	selp.f32 	%f81, %f65, %f80, %p60;
	selp.b32 	%r222, %r221, %r220, %p60;
	ld.global.u16 	%rs51, [%rd146+-128];
	// begin inline asm
	{  cvt.f32.f16 %f66, %rs51;}

	// end inline asm
	ld.global.u32 	%r223, [%rd145+-256];
	setp.gt.f32 	%p61, %f66, %f81;
	selp.f32 	%f82, %f66, %f81, %p61;
	selp.b32 	%r224, %r223, %r222, %p61;
	ld.global.u16 	%rs52, [%rd146+-64];
	// begin inline asm
	{  cvt.f32.f16 %f67, %rs52;}

	// end inline asm
	ld.global.u32 	%r225, [%rd145+-128];
	setp.gt.f32 	%p62, %f67, %f82;
	selp.f32 	%f83, %f67, %f82, %p62;
	selp.b32 	%r226, %r225, %r224, %p62;
	ld.global.u16 	%rs53, [%rd146];
	// begin inline asm
	{  cvt.f32.f16 %f68, %rs53;}

	// end inline asm
	ld.global.u32 	%r227, [%rd145];
	setp.gt.f32 	%p63, %f68, %f83;
	selp.f32 	%f84, %f68, %f83, %p63;
	selp.b32 	%r228, %r227, %r226, %p63;
	ld.global.u16 	%rs54, [%rd146+64];
	// begin inline asm
	{  cvt.f32.f16 %f69, %rs54;}

	// end inline asm
	ld.global.u32 	%r229, [%rd145+128];
	setp.gt.f32 	%p64, %f69, %f84;
	selp.f32 	%f85, %f69, %f84, %p64;
	selp.b32 	%r230, %r229, %r228, %p64;
	ld.global.u16 	%rs55, [%rd146+128];
	// begin inline asm
	{  cvt.f32.f16 %f70, %rs55;}

	// end inline asm
	ld.global.u32 	%r231, [%rd145+256];
	setp.gt.f32 	%p65, %f70, %f85;
	selp.f32 	%f86, %f70, %f85, %p65;
	selp.b32 	%r232, %r231, %r230, %p65;
	ld.global.u16 	%rs56, [%rd146+192];
	// begin inline asm
	{  cvt.f32.f16 %f71, %rs56;}

	// end inline asm
	ld.global.u32 	%r233, [%rd145+384];
	setp.gt.f32 	%p66, %f71, %f86;
	selp.f32 	%f87, %f71, %f86, %p66;
	selp.b32 	%r234, %r233, %r232, %p66;
	ld.global.u16 	%rs57, [%rd146+256];
	// begin inline asm
	{  cvt.f32.f16 %f72, %rs57;}

	// end inline asm
	ld.global.u32 	%r235, [%rd145+512];
	setp.gt.f32 	%p67, %f72, %f87;
	selp.f32 	%f88, %f72, %f87, %p67;
	selp.b32 	%r236, %r235, %r234, %p67;
	ld.global.u16 	%rs58, [%rd146+320];
	// begin inline asm
	{  cvt.f32.f16 %f73, %rs58;}

	// end inline asm
	ld.global.u32 	%r237, [%rd145+640];
	setp.gt.f32 	%p68, %f73, %f88;
	selp.f32 	%f89, %f73, %f88, %p68;
	selp.b32 	%r238, %r237, %r236, %p68;
	ld.global.u16 	%rs59, [%rd146+384];
	// begin inline asm
	{  cvt.f32.f16 %f74, %rs59;}

	// end inline asm
	ld.global.u32 	%r239, [%rd145+768];
	setp.gt.f32 	%p69, %f74, %f89;
	selp.f32 	%f90, %f74, %f89, %p69;
	selp.b32 	%r240, %r239, %r238, %p69;
	ld.global.u16 	%rs60, [%rd146+448];
	// begin inline asm
	{  cvt.f32.f16 %f75, %rs60;}

	// end inline asm
	ld.global.u32 	%r241, [%rd145+896];
	setp.gt.f32 	%p70, %f75, %f90;
	selp.f32 	%f141, %f75, %f90, %p70;
	selp.b32 	%r378, %r241, %r240, %p70;
	add.s32 	%r376, %r376, 512;
	add.s32 	%r375, %r375, 16;
	add.s64 	%rd146, %rd146, 1024;
	add.s64 	%rd145, %rd145, 2048;
	setp.eq.s32 	%p71, %r375, 0;
	@%p71 bra 	$L__BB0_26;
	bra.uni 	$L__BB0_25;
$L__BB0_26:
	setp.eq.s32 	%p72, %r12, 0;
	@%p72 bra 	$L__BB0_36;
	add.s32 	%r243, %r12, -1;
	setp.lt.u32 	%p73, %r243, 7;
	@%p73 bra 	$L__BB0_29;
	mul.wide.u32 	%rd55, %r376, 2;
	add.s64 	%rd56, %rd2, %rd55;
	ld.global.u16 	%rs61, [%rd56];
	// begin inline asm
	{  cvt.f32.f16 %f92, %rs61;}

	// end inline asm
	mul.wide.u32 	%rd57, %r376, 4;
	add.s64 	%rd58, %rd1, %rd57;
	ld.global.u32 	%r244, [%rd58];
	setp.gt.f32 	%p74, %f92, %f141;
	selp.f32 	%f100, %f92, %f141, %p74;
	selp.b32 	%r245, %r244, %r378, %p74;
	ld.global.u16 	%rs62, [%rd56+64];
	// begin inline asm
	{  cvt.f32.f16 %f93, %rs62;}

	// end inline asm
	ld.global.u32 	%r246, [%rd58+128];
	setp.gt.f32 	%p75, %f93, %f100;
	selp.f32 	%f101, %f93, %f100, %p75;
	selp.b32 	%r247, %r246, %r245, %p75;
	ld.global.u16 	%rs63, [%rd56+128];
	// begin inline asm
	{  cvt.f32.f16 %f94, %rs63;}

	// end inline asm
	ld.global.u32 	%r248, [%rd58+256];
	setp.gt.f32 	%p76, %f94, %f101;
	selp.f32 	%f102, %f94, %f101, %p76;
	selp.b32 	%r249, %r248, %r247, %p76;
	ld.global.u16 	%rs64, [%rd56+192];
	// begin inline asm
	{  cvt.f32.f16 %f95, %rs64;}

	// end inline asm
	ld.global.u32 	%r250, [%rd58+384];
	setp.gt.f32 	%p77, %f95, %f102;
	selp.f32 	%f103, %f95, %f102, %p77;
	selp.b32 	%r251, %r250, %r249, %p77;
	ld.global.u16 	%rs65, [%rd56+256];
	// begin inline asm
	{  cvt.f32.f16 %f96, %rs65;}

	// end inline asm
	ld.global.u32 	%r252, [%rd58+512];
	setp.gt.f32 	%p78, %f96, %f103;
	selp.f32 	%f104, %f96, %f103, %p78;
	selp.b32 	%r253, %r252, %r251, %p78;
	ld.global.u16 	%rs66, [%rd56+320];
	// begin inline asm
	{  cvt.f32.f16 %f97, %rs66;}

	// end inline asm
	ld.global.u32 	%r254, [%rd58+640];
	setp.gt.f32 	%p79, %f97, %f104;
	selp.f32 	%f105, %f97, %f104, %p79;
	selp.b32 	%r255, %r254, %r253, %p79;
	ld.global.u16 	%rs67, [%rd56+384];
	// begin inline asm
	{  cvt.f32.f16 %f98, %rs67;}

	// end inline asm
	ld.global.u32 	%r256, [%rd58+768];
	setp.gt.f32 	%p80, %f98, %f105;
	selp.f32 	%f106, %f98, %f105, %p80;
	selp.b32 	%r257, %r256, %r255, %p80;
	ld.global.u16 	%rs68, [%rd56+448];
	// begin inline asm
	{  cvt.f32.f16 %f99, %rs68;}

	// end inline asm
	ld.global.u32 	%r258, [%rd58+896];
	setp.gt.f32 	%p81, %f99, %f106;
	selp.f32 	%f141, %f99, %f106, %p81;
	selp.b32 	%r378, %r258, %r257, %p81;
	add.s32 	%r376, %r376, 256;
$L__BB0_29:
	setp.eq.s32 	%p82, %r13, 0;
	@%p82 bra 	$L__BB0_36;
	add.s32 	%r260, %r13, -1;
	setp.lt.u32 	%p83, %r260, 3;
	@%p83 bra 	$L__BB0_32;
	mul.wide.u32 	%rd59, %r376, 2;
	add.s64 	%rd60, %rd2, %rd59;
	ld.global.u16 	%rs69, [%rd60];
	// begin inline asm
	{  cvt.f32.f16 %f108, %rs69;}

	// end inline asm
	mul.wide.u32 	%rd61, %r376, 4;
	add.s64 	%rd62, %rd1, %rd61;
	ld.global.u32 	%r261, [%rd62];
	setp.gt.f32 	%p84, %f108, %f141;
	selp.f32 	%f112, %f108, %f141, %p84;
	selp.b32 	%r262, %r261, %r378, %p84;
	ld.global.u16 	%rs70, [%rd60+64];
	// begin inline asm
	{  cvt.f32.f16 %f109, %rs70;}

	// end inline asm
	ld.global.u32 	%r263, [%rd62+128];
	setp.gt.f32 	%p85, %f109, %f112;
	selp.f32 	%f113, %f109, %f112, %p85;
	selp.b32 	%r264, %r263, %r262, %p85;
	ld.global.u16 	%rs71, [%rd60+128];
	// begin inline asm
	{  cvt.f32.f16 %f110, %rs71;}

	// end inline asm
	ld.global.u32 	%r265, [%rd62+256];
	setp.gt.f32 	%p86, %f110, %f113;
	selp.f32 	%f114, %f110, %f113, %p86;
	selp.b32 	%r266, %r265, %r264, %p86;
	ld.global.u16 	%rs72, [%rd60+192];
	// begin inline asm
	{  cvt.f32.f16 %f111, %rs72;}

	// end inline asm
	ld.global.u32 	%r267, [%rd62+384];
	setp.gt.f32 	%p87, %f111, %f114;
	selp.f32 	%f141, %f111, %f114, %p87;
	selp.b32 	%r378, %r267, %r266, %p87;
	add.s32 	%r376, %r376, 128;
$L__BB0_32:
	setp.eq.s32 	%p88, %r15, 0;
	@%p88 bra 	$L__BB0_36;
	setp.eq.s32 	%p89, %r15, 1;
	mul.wide.u32 	%rd63, %r376, 2;
	add.s64 	%rd15, %rd2, %rd63;
	ld.global.u16 	%rs73, [%rd15];
	// begin inline asm
	{  cvt.f32.f16 %f115, %rs73;}

	// end inline asm
	mul.wide.u32 	%rd64, %r376, 4;
	add.s64 	%rd16, %rd1, %rd64;
	ld.global.u32 	%r268, [%rd16];
	setp.gt.f32 	%p90, %f115, %f141;
	selp.f32 	%f141, %f115, %f141, %p90;
	selp.b32 	%r378, %r268, %r378, %p90;
	@%p89 bra 	$L__BB0_36;
	setp.eq.s32 	%p91, %r15, 2;
	ld.global.u16 	%rs74, [%rd15+64];
	// begin inline asm
	{  cvt.f32.f16 %f116, %rs74;}

	// end inline asm
	ld.global.u32 	%r269, [%rd16+128];
	setp.gt.f32 	%p92, %f116, %f141;
	selp.f32 	%f141, %f116, %f141, %p92;
	selp.b32 	%r378, %r269, %r378, %p92;
	@%p91 bra 	$L__BB0_36;
	ld.global.u16 	%rs75, [%rd15+128];
	// begin inline asm
	{  cvt.f32.f16 %f117, %rs75;}

	// end inline asm
	ld.global.u32 	%r270, [%rd16+256];
	setp.gt.f32 	%p93, %f117, %f141;
	selp.f32 	%f141, %f117, %f141, %p93;
	selp.b32 	%r378, %r270, %r378, %p93;
$L__BB0_36:
	setp.ne.s32 	%p94, %r2, 0;
	mov.b32 	%r271, %f141;
	shfl.sync.down.b32	%r272|%p95, %r271, 16, 31, -1;
	mov.b32 	%f118, %r272;
	shfl.sync.down.b32	%r273|%p96, %r378, 16, 31, -1;
	setp.lt.f32 	%p97, %f141, %f118;
	selp.f32 	%f119, %f118, %f141, %p97;
	selp.b32 	%r274, %r273, %r378, %p97;
	mov.b32 	%r275, %f119;
	shfl.sync.down.b32	%r276|%p98, %r275, 8, 31, -1;
	mov.b32 	%f120, %r276;
	shfl.sync.down.b32	%r277|%p99, %r274, 8, 31, -1;
	setp.lt.f32 	%p100, %f119, %f120;
	selp.f32 	%f121, %f120, %f119, %p100;
	selp.b32 	%r278, %r277, %r274, %p100;
	mov.b32 	%r279, %f121;
	shfl.sync.down.b32	%r280|%p101, %r279, 4, 31, -1;
	mov.b32 	%f122, %r280;
	shfl.sync.down.b32	%r281|%p102, %r278, 4, 31, -1;
	setp.lt.f32 	%p103, %f121, %f122;
	selp.f32 	%f123, %f122, %f121, %p103;
	selp.b32 	%r282, %r281, %r278, %p103;
	mov.b32 	%r283, %f123;
	shfl.sync.down.b32	%r284|%p104, %r283, 2, 31, -1;
	mov.b32 	%f124, %r284;
	shfl.sync.down.b32	%r285|%p105, %r282, 2, 31, -1;
	setp.lt.f32 	%p106, %f123, %f124;
	selp.f32 	%f125, %f124, %f123, %p106;
	selp.b32 	%r286, %r285, %r282, %p106;
	mov.b32 	%r287, %f125;
	shfl.sync.down.b32	%r288|%p107, %r287, 1, 31, -1;
	mov.b32 	%f126, %r288;
	shfl.sync.down.b32	%r289|%p108, %r286, 1, 31, -1;
	setp.lt.f32 	%p109, %f125, %f126;
	selp.b32 	%r56, %r289, %r286, %p109;
	@%p94 bra 	$L__BB0_38;
	st.shared.u32 	[_ZZ34panel_getf2_microblock_coop_kernelP6__halfiiiiiiS0_PiiS1_E9s_piv_row], %r56;
	add.s32 	%r290, %r56, 1;
	shl.b64 	%rd65, %rd11, 2;
	add.s64 	%rd66, %rd10, %rd65;
	st.global.u32 	[%rd66], %r290;
$L__BB0_38:
	setp.ge.s32 	%p110, %r1, %r114;
	bar.sync 	0;
	ld.shared.u32 	%r291, [_ZZ34panel_getf2_microblock_coop_kernelP6__halfiiiiiiS0_PiiS1_E9s_piv_row];
	cvt.s64.s32 	%rd21, %r291;
	setp.eq.s32 	%p111, %r291, %r20;
	or.pred  	%p112, %p111, %p110;
	@%p112 bra 	$L__BB0_45;
	setp.eq.s32 	%p113, %r16, 768;
	mov.u32 	%r379, %r7;
	@%p113 bra 	$L__BB0_43;
	add.s32 	%r379, %r7, 256;
	setp.eq.s32 	%p114, %r16, 0;
	add.s64 	%rd67, %rd6, %rd11;
	shl.b64 	%rd68, %rd67, 1;
	add.s64 	%rd69, %rd3, %rd68;
	ld.global.u16 	%rs76, [%rd69];
	add.s64 	%rd70, %rd6, %rd21;
	shl.b64 	%rd71, %rd70, 1;
	add.s64 	%rd72, %rd3, %rd71;
	ld.global.u16 	%rs77, [%rd72];
	st.global.u16 	[%rd69], %rs77;
	st.global.u16 	[%rd72], %rs76;
	@%p114 bra 	$L__BB0_43;
	add.s32 	%r379, %r7, 512;
	setp.eq.s32 	%p115, %r16, 256;
	add.s64 	%rd73, %rd7, %rd11;
	shl.b64 	%rd74, %rd73, 1;
	add.s64 	%rd75, %rd3, %rd74;
	ld.global.u16 	%rs78, [%rd75];
	add.s64 	%rd76, %rd7, %rd21;
	shl.b64 	%rd77, %rd76, 1;
	add.s64 	%rd78, %rd3, %rd77;
	ld.global.u16 	%rs79, [%rd78];
	st.global.u16 	[%rd75], %rs79;
	st.global.u16 	[%rd78], %rs78;
	@%p115 bra 	$L__BB0_43;
	add.s32 	%r379, %r7, 768;
	add.s64 	%rd79, %rd8, %rd11;
	shl.b64 	%rd80, %rd79, 1;
	add.s64 	%rd81, %rd3, %rd80;
	ld.global.u16 	%rs80, [%rd81];
	add.s64 	%rd82, %rd8, %rd21;
	shl.b64 	%rd83, %rd82, 1;
	add.s64 	%rd84, %rd3, %rd83;
	ld.global.u16 	%rs81, [%rd84];
	st.global.u16 	[%rd81], %rs81;
	st.global.u16 	[%rd84], %rs80;
$L__BB0_43:
	setp.lt.u32 	%p116, %r14, 768;
	@%p116 bra 	$L__BB0_45;
$L__BB0_44:
	mul.wide.s32 	%rd85, %r379, %r112;
	add.s64 	%rd86, %rd85, %rd11;
	shl.b64 	%rd87, %rd86, 1;
	add.s64 	%rd88, %rd3, %rd87;
	ld.global.u16 	%rs82, [%rd88];
	add.s64 	%rd89, %rd85, %rd21;
	shl.b64 	%rd90, %rd89, 1;
	add.s64 	%rd91, %rd3, %rd90;
	ld.global.u16 	%rs83, [%rd91];
	st.global.u16 	[%rd88], %rs83;
	st.global.u16 	[%rd91], %rs82;
	add.s32 	%r292, %r379, 256;
	mul.wide.s32 	%rd92, %r292, %r112;
	add.s64 	%rd93, %rd92, %rd11;
	shl.b64 	%rd94, %rd93, 1;
	add.s64 	%rd95, %rd3, %rd94;
	ld.global.u16 	%rs84, [%rd95];
	add.s64 	%rd96, %rd92, %rd21;
	shl.b64 	%rd97, %rd96, 1;
	add.s64 	%rd98, %rd3, %rd97;
	ld.global.u16 	%rs85, [%rd98];
	st.global.u16 	[%rd95], %rs85;
	st.global.u16 	[%rd98], %rs84;
	add.s32 	%r293, %r379, 512;
	mul.wide.s32 	%rd99, %r293, %r112;
	add.s64 	%rd100, %rd99, %rd11;
	shl.b64 	%rd101, %rd100, 1;
	add.s64 	%rd102, %rd3, %rd101;
	ld.global.u16 	%rs86, [%rd102];
	add.s64 	%rd103, %rd99, %rd21;
	shl.b64 	%rd104, %rd103, 1;
	add.s64 	%rd105, %rd3, %rd104;
	ld.global.u16 	%rs87, [%rd105];
	st.global.u16 	[%rd102], %rs87;
	st.global.u16 	[%rd105], %rs86;
	add.s32 	%r294, %r379, 768;
	mul.wide.s32 	%rd106, %r294, %r112;
	add.s64 	%rd107, %rd106, %rd11;
	shl.b64 	%rd108, %rd107, 1;
	add.s64 	%rd109, %rd3, %rd108;
	ld.global.u16 	%rs88, [%rd109];
	add.s64 	%rd110, %rd106, %rd21;
	shl.b64 	%rd111, %rd110, 1;
	add.s64 	%rd112, %rd3, %rd111;
	ld.global.u16 	%rs89, [%rd112];
	st.global.u16 	[%rd109], %rs89;
	st.global.u16 	[%rd112], %rs88;
	add.s32 	%r379, %r379, 1024;
	setp.lt.s32 	%p117, %r379, %r8;
	@%p117 bra 	$L__BB0_44;
$L__BB0_45:
	setp.ne.s64 	%p118, %rd4, 0;
	@%p118 bra 	$L__BB0_47;
	// begin inline asm
	trap;
	// end inline asm
$L__BB0_47:
	setp.ne.s32 	%p119, %r5, 0;
	barrier.sync 	0;
	@%p119 bra 	$L__BB0_50;
	// begin inline asm
	atom.add.release.gpu.u32 %r295,[%rd5],%r6;
	// end inline asm
$L__BB0_49:
	// begin inline asm
	ld.acquire.gpu.u32 %r297,[%rd5];
	// end inline asm
	xor.b32  	%r298, %r297, %r295;
	setp.gt.s32 	%p120, %r298, -1;
	@%p120 bra 	$L__BB0_49;
$L__BB0_50:
	barrier.sync 	0;
	add.s64 	%rd115, %rd12, %rd11;
	shl.b64 	%rd116, %rd115, 1;
	add.s64 	%rd117, %rd3, %rd116;
	ld.global.u16 	%rs1, [%rd117];
	mov.f32 	%f142, 0f00000000;
	// begin inline asm
	{  cvt.rn.f16.f32 %rs122, %f142;}

	// end inline asm
	// begin inline asm
	{ .reg .pred __$temp3;
  setp.eq.f16  __$temp3, %rs1, %rs122;
  selp.u16 %rs91, 1, 0, __$temp3;}
	// end inline asm
	setp.ne.s16 	%p121, %rs91, 0;
	@%p121 bra 	$L__BB0_52;
	// begin inline asm
	{  cvt.f32.f16 %f129, %rs1;}

	// end inline asm
	mov.f32 	%f130, 0f3F800000;
	div.approx.f32 	%f142, %f130, %f129;
$L__BB0_52:
	// begin inline asm
	{  cvt.rn.f16.f32 %rs95, %f142;}

	// end inline asm
	// begin inline asm
	{  mov.b32 %r299, {%rs95,%rs95};}

	// end inline asm
	add.s32 	%r65, %r20, 1;
	not.b32 	%r300, %r20;
	add.s32 	%r66, %r9, %r300;
	max.s32 	%r301, %r66, 0;
	min.s32 	%r302, %r301, 32;
	setp.ge.u32 	%p122, %r1, %r302;
	@%p122 bra 	$L__BB0_54;
	add.s32 	%r307, %r65, %r1;
	mul.wide.s32 	%rd118, %r307, %r112;
	add.s64 	%rd119, %rd118, %rd11;
	shl.b64 	%rd120, %rd119, 1;
	add.s64 	%rd121, %rd3, %rd120;
	ld.global.u16 	%rs97, [%rd121];
	// begin inline asm
	{  mov.b32 %r303, {%rs97,%rs97};}

	// end inline asm
	// begin inline asm
	{mul.f16x2 %r304,%r303,%r120;
}
	// end inline asm
	shl.b32 	%r308, %r1, 2;
	mov.u32 	%r309, _ZZ34panel_getf2_microblock_coop_kernelP6__halfiiiiiiS0_PiiS1_E6sNegU2;
	add.s32 	%r310, %r309, %r308;
	st.shared.u32 	[%r310], %r304;
$L__BB0_54:
	bar.sync 	0;
	setp.ge.s32 	%p124, %r22, %r111;
	or.pred  	%p125, %p121, %p124;
	@%p125 bra 	$L__BB0_134;
	add.s32 	%r67, %r21, 2;
	setp.lt.s32 	%p126, %r67, %r111;
	and.b32  	%r311, %r20, 1;
	setp.eq.b32 	%p127, %r311, 1;
	and.pred  	%p1, %p127, %p126;
	cvt.s64.s32 	%rd22, %r22;
	add.s64 	%rd122, %rd12, %rd22;
	shl.b64 	%rd123, %rd122, 1;
	add.s64 	%rd23, %rd3, %rd123;
	not.pred 	%p128, %p1;
	@%p128 bra 	$L__BB0_57;
	ld.global.u32 	%r381, [%rd23];
	bra.uni 	$L__BB0_60;
$L__BB0_57:
	setp.ge.s32 	%p129, %r67, %r111;
	ld.global.u16 	%rs4, [%rd23];
	mov.u16 	%rs115, %rs122;
	@%p129 bra 	$L__BB0_59;
	ld.global.u16 	%rs115, [%rd23+2];
$L__BB0_59:
	// begin inline asm
	{  mov.b32 %r381, {%rs4,%rs115};}

	// end inline asm
$L__BB0_60:
	// begin inline asm
	{mul.f16x2 %r313,%r381,%r299;
}
	// end inline asm
	not.pred 	%p130, %p1;
	@%p130 bra 	$L__BB0_62;
	st.global.u32 	[%rd23], %r313;
	bra.uni 	$L__BB0_64;
$L__BB0_62:
	setp.ge.s32 	%p131, %r67, %r111;
	st.global.u16 	[%rd23], %r313;
	@%p131 bra 	$L__BB0_64;
	{ .reg .b16 tmp; mov.b32 {tmp, %rs100}, %r313; }
	st.global.u16 	[%rd23+2], %rs100;
$L__BB0_64:
	setp.lt.s32 	%p132, %r66, 1;
	@%p132 bra 	$L__BB0_134;
	and.b32  	%r72, %r19, 3;
	setp.lt.s32 	%p133, %r362, 4;
	mov.b32 	%r387, 0;
	@%p133 bra 	$L__BB0_104;
	and.b32  	%r387, %r19, 60;
	mov.b32 	%r382, 0;
$L__BB0_67:
	add.s32 	%r75, %r382, %r65;
	mul.wide.s32 	%rd124, %r75, %r112;
	add.s64 	%rd125, %rd124, %rd22;
	shl.b64 	%rd126, %rd125, 1;
	add.s64 	%rd24, %rd3, %rd126;
	not.pred 	%p134, %p1;
	@%p134 bra 	$L__BB0_69;
	ld.global.u32 	%r383, [%rd24];
	bra.uni 	$L__BB0_72;
$L__BB0_69:
	setp.ge.s32 	%p135, %r67, %r111;
	ld.global.u16 	%rs7, [%rd24];
	mov.u16 	%rs116, %rs122;
	@%p135 bra 	$L__BB0_71;
	ld.global.u16 	%rs116, [%rd24+2];
$L__BB0_71:
	// begin inline asm
	{  mov.b32 %r383, {%rs7,%rs116};}

	// end inline asm
$L__BB0_72:
	shl.b32 	%r323, %r382, 2;
	mov.u32 	%r324, _ZZ34panel_getf2_microblock_coop_kernelP6__halfiiiiiiS0_PiiS1_E6sNegU2;
	add.s32 	%r79, %r324, %r323;
	ld.shared.u32 	%r321, [%r79];
	// begin inline asm
	{fma.rn.f16x2 %r319,%r313,%r321,%r383;
}
	// end inline asm
	mov.b32 	{%rs11, %rs10}, %r319;
	not.pred 	%p136, %p1;
	@%p136 bra 	$L__BB0_74;
	st.global.u32 	[%rd24], %r319;
	bra.uni 	$L__BB0_76;
$L__BB0_74:
	setp.ge.s32 	%p137, %r67, %r111;
	st.global.u16 	[%rd24], %rs11;
	@%p137 bra 	$L__BB0_76;
	st.global.u16 	[%rd24+2], %rs10;
$L__BB0_76:
	add.s32 	%r325, %r75, 1;
	mul.wide.s32 	%rd127, %r325, %r112;
	add.s64 	%rd128, %rd127, %rd22;
	shl.b64 	%rd129, %rd128, 1;
	add.s64 	%rd25, %rd3, %rd129;
	@%p1 bra 	$L__BB0_80;
	setp.ge.s32 	%p138, %r67, %r111;
	ld.global.u16 	%rs12, [%rd25];
	mov.u16 	%rs117, %rs122;
	@%p138 bra 	$L__BB0_79;
	ld.global.u16 	%rs117, [%rd25+2];
$L__BB0_79:
	// begin inline asm
	{  mov.b32 %r384, {%rs12,%rs117};}

	// end inline asm
	bra.uni 	$L__BB0_81;
$L__BB0_80:
	ld.global.u32 	%r384, [%rd25];
$L__BB0_81:
	ld.shared.u32 	%r329, [%r79+4];
	// begin inline asm
	{fma.rn.f16x2 %r327,%r313,%r329,%r384;
}
	// end inline asm
	mov.b32 	{%rs16, %rs15}, %r327;
	@%p1 bra 	$L__BB0_84;
	setp.ge.s32 	%p139, %r67, %r111;
	st.global.u16 	[%rd25], %rs16;
	@%p139 bra 	$L__BB0_85;
	st.global.u16 	[%rd25+2], %rs15;
	bra.uni 	$L__BB0_85;
$L__BB0_84:
	st.global.u32 	[%rd25], %r327;
$L__BB0_85:
	add.s32 	%r331, %r75, 2;
	mul.wide.s32 	%rd130, %r331, %r112;
	add.s64 	%rd131, %rd130, %rd22;
	shl.b64 	%rd132, %rd131, 1;
	add.s64 	%rd26, %rd3, %rd132;
	@%p1 bra 	$L__BB0_89;
	setp.ge.s32 	%p140, %r67, %r111;
	ld.global.u16 	%rs17, [%rd26];
	mov.u16 	%rs118, %rs122;
	@%p140 bra 	$L__BB0_88;
	ld.global.u16 	%rs118, [%rd26+2];
$L__BB0_88:
	// begin inline asm
	{  mov.b32 %r385, {%rs17,%rs118};}

	// end inline asm
	bra.uni 	$L__BB0_90;
$L__BB0_89:
	ld.global.u32 	%r385, [%rd26];
$L__BB0_90:
	ld.shared.u32 	%r335, [%r79+8];
	// begin inline asm
	{fma.rn.f16x2 %r333,%r313,%r335,%r385;
}
	// end inline asm
	mov.b32 	{%rs21, %rs20}, %r333;
	@%p1 bra 	$L__BB0_93;
	setp.ge.s32 	%p141, %r67, %r111;
	st.global.u16 	[%rd26], %rs21;
	@%p141 bra 	$L__BB0_94;
	st.global.u16 	[%rd26+2], %rs20;
	bra.uni 	$L__BB0_94;
$L__BB0_93:
	st.global.u32 	[%rd26], %r333;
$L__BB0_94:
	add.s32 	%r337, %r75, 3;
	mul.wide.s32 	%rd133, %r337, %r112;
	add.s64 	%rd134, %rd133, %rd22;
	shl.b64 	%rd135, %rd134, 1;
	add.s64 	%rd27, %rd3, %rd135;
	@%p1 bra 	$L__BB0_98;
	setp.ge.s32 	%p142, %r67, %r111;
	ld.global.u16 	%rs22, [%rd27];
	mov.u16 	%rs119, %rs122;
	@%p142 bra 	$L__BB0_97;
	ld.global.u16 	%rs119, [%rd27+2];
$L__BB0_97:
	// begin inline asm
	{  mov.b32 %r386, {%rs22,%rs119};}

	// end inline asm
	bra.uni 	$L__BB0_99;
$L__BB0_98:
	ld.global.u32 	%r386, [%rd27];
$L__BB0_99:
	ld.shared.u32 	%r341, [%r79+12];
	// begin inline asm
	{fma.rn.f16x2 %r339,%r313,%r341,%r386;
}
	// end inline asm
	mov.b32 	{%rs26, %rs25}, %r339;
	@%p1 bra 	$L__BB0_102;
	setp.ge.s32 	%p143, %r67, %r111;
	st.global.u16 	[%rd27], %rs26;
	@%p143 bra 	$L__BB0_103;
	st.global.u16 	[%rd27+2], %rs25;
	bra.uni 	$L__BB0_103;
$L__BB0_102:
	st.global.u32 	[%rd27], %r339;
$L__BB0_103:
	add.s32 	%r382, %r382, 4;
	setp.ne.s32 	%p144, %r382, %r387;
	@%p144 bra 	$L__BB0_67;
$L__BB0_104:
	setp.eq.s32 	%p145, %r72, 0;
	@%p145 bra 	$L__BB0_134;
	add.s32 	%r95, %r387, %r65;
	mul.wide.s32 	%rd136, %r95, %r112;
	add.s64 	%rd137, %rd136, %rd22;
	shl.b64 	%rd138, %rd137, 1;
	add.s64 	%rd28, %rd3, %rd138;
	@%p1 bra 	$L__BB0_109;
	setp.ge.s32 	%p146, %r67, %r111;
	ld.global.u16 	%rs27, [%rd28];
	mov.u16 	%rs120, %rs122;
	@%p146 bra 	$L__BB0_108;
	ld.global.u16 	%rs120, [%rd28+2];
$L__BB0_108:
	// begin inline asm
	{  mov.b32 %r388, {%rs27,%rs120};}

	// end inline asm
	bra.uni 	$L__BB0_110;
$L__BB0_109:
	ld.global.u32 	%r388, [%rd28];
$L__BB0_110:
	shl.b32 	%r348, %r387, 2;
	mov.u32 	%r349, _ZZ34panel_getf2_microblock_coop_kernelP6__halfiiiiiiS0_PiiS1_E6sNegU2;
	add.s32 	%r99, %r349, %r348;
	ld.shared.u32 	%r346, [%r99];
	// begin inline asm
	{fma.rn.f16x2 %r344,%r313,%r346,%r388;
}
	// end inline asm
	mov.b32 	{%rs31, %rs30}, %r344;
	@%p1 bra 	$L__BB0_113;
	setp.ge.s32 	%p147, %r67, %r111;
	st.global.u16 	[%rd28], %rs31;
	@%p147 bra 	$L__BB0_114;
	st.global.u16 	[%rd28+2], %rs30;
	bra.uni 	$L__BB0_114;
$L__BB0_113:
	st.global.u32 	[%rd28], %r344;
$L__BB0_114:
	setp.eq.s32 	%p148, %r72, 1;
	@%p148 bra 	$L__BB0_134;
	add.s32 	%r350, %r95, 1;
	mul.wide.s32 	%rd139, %r350, %r112;
	add.s64 	%rd140, %rd139, %rd22;
	shl.b64 	%rd141, %rd140, 1;
	add.s64 	%rd29, %rd3, %rd141;
	@%p1 bra 	$L__BB0_119;
	setp.ge.s32 	%p149, %r67, %r111;
	ld.global.u16 	%rs32, [%rd29];
	mov.u16 	%rs121, %rs122;
	@%p149 bra 	$L__BB0_118;
	ld.global.u16 	%rs121, [%rd29+2];
$L__BB0_118:
	// begin inline asm
	{  mov.b32 %r389, {%rs32,%rs121};}

	// end inline asm
	bra.uni 	$L__BB0_120;
$L__BB0_119:
	ld.global.u32 	%r389, [%rd29];
$L__BB0_120:
	ld.shared.u32 	%r354, [%r99+4];
	// begin inline asm
	{fma.rn.f16x2 %r352,%r313,%r354,%r389;
}
	// end inline asm
	mov.b32 	{%rs36, %rs35}, %r352;
	@%p1 bra 	$L__BB0_123;
	setp.ge.s32 	%p150, %r67, %r111;
	st.global.u16 	[%rd29], %rs36;
	@%p150 bra 	$L__BB0_124;
	st.global.u16 	[%rd29+2], %rs35;
	bra.uni 	$L__BB0_124;
$L__BB0_123:
	st.global.u32 	[%rd29], %r352;
$L__BB0_124:
	setp.eq.s32 	%p151, %r72, 2;
	@%p151 bra 	$L__BB0_134;
	add.s32 	%r356, %r95, 2;
	mul.wide.s32 	%rd142, %r356, %r112;
	add.s64 	%rd143, %rd142, %rd22;
	shl.b64 	%rd144, %rd143, 1;
	add.s64 	%rd30, %rd3, %rd144;
	@%p1 bra 	$L__BB0_129;
	setp.ge.s32 	%p152, %r67, %r111;
	ld.global.u16 	%rs37, [%rd30];
	@%p152 bra 	$L__BB0_128;
	ld.global.u16 	%rs122, [%rd30+2];
$L__BB0_128:
	// begin inline asm
	{  mov.b32 %r390, {%rs37,%rs122};}

	// end inline asm
	bra.uni 	$L__BB0_130;
$L__BB0_129:
	ld.global.u32 	%r390, [%rd30];
$L__BB0_130:
	ld.shared.u32 	%r360, [%r99+8];
	// begin inline asm
	{fma.rn.f16x2 %r358,%r313,%r360,%r390;
}
	// end inline asm
	mov.b32 	{%rs41, %rs40}, %r358;
	@%p1 bra 	$L__BB0_133;
	setp.ge.s32 	%p153, %r67, %r111;
	st.global.u16 	[%rd30], %rs41;
	@%p153 bra 	$L__BB0_134;
	st.global.u16 	[%rd30+2], %rs40;
	bra.uni 	$L__BB0_134;
$L__BB0_133:
	st.global.u32 	[%rd30], %r358;
$L__BB0_134:
	add.s32 	%r363, %r363, 1;
	add.s32 	%r362, %r362, -1;
	setp.ne.s32 	%p154, %r363, %r116;
	@%p154 bra 	$L__BB0_2;
$L__BB0_135:
	ret;

}
	// .globl	_Z26panel_trsm_u12_warp_kernelILi32EEvPK6__halfPS0_iiii
.visible .entry _Z26panel_trsm_u12_warp_kernelILi32EEvPK6__halfPS0_iiii(
	.param .u64 .ptr .align 1 _Z26panel_trsm_u12_warp_kernelILi32EEvPK6__halfPS0_iiii_param_0,
	.param .u64 .ptr .align 1 _Z26panel_trsm_u12_warp_kernelILi32EEvPK6__halfPS0_iiii_param_1,
	.param .u32 _Z26panel_trsm_u12_warp_kernelILi32EEvPK6__halfPS0_iiii_param_2,
	.param .u32 _Z26panel_trsm_u12_warp_kernelILi32EEvPK6__halfPS0_iiii_param_3,
	.param .u32 _Z26panel_trsm_u12_warp_kernelILi32EEvPK6__halfPS0_iiii_param_4,
	.param .u32 _Z26panel_trsm_u12_warp_kernelILi32EEvPK6__halfPS0_iiii_param_5
)
{
	.reg .pred 	%p<23>;
	.reg .b16 	%rs<66>;
	.reg .b32 	%r<88>;
	.reg .b32 	%f<132>;
	.reg .b64 	%rd<25>;
	// demoted variable
	.shared .align 2 .b8 _ZZ26panel_trsm_u12_warp_kernelILi32EEvPK6__halfPS0_iiiiE2sL[2048];
	ld.param.u64 	%rd5, [_Z26panel_trsm_u12_warp_kernelILi32EEvPK6__halfPS0_iiii_param_0];
	ld.param.u64 	%rd6, [_Z26panel_trsm_u12_warp_kernelILi32EEvPK6__halfPS0_iiii_param_1];
	ld.param.u32 	%r31, [_Z26panel_trsm_u12_warp_kernelILi32EEvPK6__halfPS0_iiii_param_2];
	ld.param.u32 	%r32, [_Z26panel_trsm_u12_warp_kernelILi32EEvPK6__halfPS0_iiii_param_3];
	ld.param.u32 	%r33, [_Z26panel_trsm_u12_warp_kernelILi32EEvPK6__halfPS0_iiii_param_4];
	ld.param.u32 	%r34, [_Z26panel_trsm_u12_warp_kernelILi32EEvPK6__halfPS0_iiii_param_5];
	mov.u32 	%r1, %tid.x;
	mul.lo.s32 	%r2, %r33, %r33;
	setp.ge.u32 	%p1, %r1, %r2;
	@%p1 bra 	$L__BB1_3;
	mov.u32 	%r3, %ntid.x;
	cvta.to.global.u64 	%rd1, %rd5;
	mov.u32 	%r80, %r1;
$L__BB1_2:
	div.s32 	%r35, %r80, %r33;
	mul.lo.s32 	%r36, %r35, %r33;
	sub.s32 	%r37, %r80, %r36;
	shl.b32 	%r38, %r35, 5;
	add.s32 	%r39, %r38, %r37;
	shl.b32 	%r40, %r39, 1;
	mov.u32 	%r41, _ZZ26panel_trsm_u12_warp_kernelILi32EEvPK6__halfPS0_iiiiE2sL;
	add.s32 	%r42, %r41, %r40;
	add.s32 	%r43, %r37, %r32;
	cvt.s64.s32 	%rd7, %r43;
	add.s32 	%r44, %r35, %r32;
	mul.wide.s32 	%rd8, %r44, %r31;
	add.s64 	%rd9, %rd8, %rd7;
	shl.b64 	%rd10, %rd9, 1;
	add.s64 	%rd11, %rd1, %rd10;
	ld.global.nc.u16 	%rs1, [%rd11];
	st.shared.u16 	[%r42], %rs1;
	add.s32 	%r80, %r80, %r3;
	setp.lt.s32 	%p2, %r80, %r2;
	@%p2 bra 	$L__BB1_2;
$L__BB1_3:
	bar.sync 	0;
	shr.u32 	%r45, %r1, 5;
	and.b32  	%r6, %r1, 31;
	mov.u32 	%r46, %ctaid.x;
	mov.u32 	%r47, %ntid.x;
	shr.u32 	%r48, %r47, 5;
	mad.lo.s32 	%r7, %r48, %r46, %r45;
	setp.ge.s32 	%p3, %r7, %r34;
	@%p3 bra 	$L__BB1_25;
	cvt.u64.u32 	%rd12, %r7;
	cvt.s64.s32 	%rd13, %r31;
	mul.lo.s64 	%rd14, %rd13, %rd12;
	cvta.to.global.u64 	%rd15, %rd6;
	shl.b64 	%rd16, %rd14, 1;
	add.s64 	%rd2, %rd15, %rd16;
	setp.lt.s32 	%p4, %r33, 1;
	@%p4 bra 	$L__BB1_25;
	not.b32 	%r8, %r6;
	shl.b32 	%r50, %r6, 6;
	mov.u32 	%r51, _ZZ26panel_trsm_u12_warp_kernelILi32EEvPK6__halfPS0_iiiiE2sL;
	add.s32 	%r52, %r50, %r51;
	add.s32 	%r9, %r52, 16384;
	mov.b32 	%r81, 0;
$L__BB1_6:
	setp.ne.s32 	%p5, %r6, 0;
	add.s32 	%r11, %r81, %r8;
	shr.u32 	%r53, %r11, 5;
	add.s32 	%r12, %r53, 1;
	and.b32  	%r13, %r12, 7;
	and.b32  	%r14, %r12, 15;
	mul.wide.u32 	%rd17, %r81, 2;
	add.s64 	%rd3, %rd2, %rd17;
	mov.f32 	%f123, 0f00000000;
	@%p5 bra 	$L__BB1_8;
	ld.global.u16 	%rs2, [%rd3];
	// begin inline asm
	{  cvt.f32.f16 %f123, %rs2;}

	// end inline asm
$L__BB1_8:
	setp.ge.u32 	%p6, %r6, %r81;
	mov.f32 	%f131, 0f00000000;
	@%p6 bra 	$L__BB1_22;
	setp.lt.u32 	%p7, %r11, 480;
	mov.f32 	%f131, 0f00000000;
	mov.u32 	%r87, %r6;
	@%p7 bra 	$L__BB1_12;
	and.b32  	%r54, %r12, 268435440;
	neg.s32 	%r86, %r54;
	shl.b32 	%r55, %r81, 1;
	add.s32 	%r85, %r9, %r55;
	mov.f32 	%f131, 0f00000000;
	mov.u32 	%r87, %r6;
$L__BB1_11:
	.pragma "nounroll";
	ld.shared.u16 	%rs3, [%r85+-16384];
	// begin inline asm
	{  cvt.f32.f16 %f24, %rs3;}

	// end inline asm
	mul.wide.u32 	%rd18, %r87, 2;
	add.s64 	%rd19, %rd2, %rd18;
	ld.global.u16 	%rs4, [%rd19];
	// begin inline asm
	{  cvt.f32.f16 %f25, %rs4;}

	// end inline asm
	fma.rn.f32 	%f56, %f24, %f25, %f131;
	ld.shared.u16 	%rs5, [%r85+-14336];
	// begin inline asm
	{  cvt.f32.f16 %f26, %rs5;}

	// end inline asm
	ld.global.u16 	%rs6, [%rd19+64];
	// begin inline asm
	{  cvt.f32.f16 %f27, %rs6;}

	// end inline asm
	fma.rn.f32 	%f57, %f26, %f27, %f56;
	ld.shared.u16 	%rs7, [%r85+-12288];
	// begin inline asm
	{  cvt.f32.f16 %f28, %rs7;}

	// end inline asm
	ld.global.u16 	%rs8, [%rd19+128];
	// begin inline asm
	{  cvt.f32.f16 %f29, %rs8;}

	// end inline asm
	fma.rn.f32 	%f58, %f28, %f29, %f57;
	ld.shared.u16 	%rs9, [%r85+-10240];
	// begin inline asm
	{  cvt.f32.f16 %f30, %rs9;}

	// end inline asm
	ld.global.u16 	%rs10, [%rd19+192];
	// begin inline asm
	{  cvt.f32.f16 %f31, %rs10;}

	// end inline asm
	fma.rn.f32 	%f59, %f30, %f31, %f58;
	ld.shared.u16 	%rs11, [%r85+-8192];
	// begin inline asm
	{  cvt.f32.f16 %f32, %rs11;}

	// end inline asm
	ld.global.u16 	%rs12, [%rd19+256];
	// begin inline asm
	{  cvt.f32.f16 %f33, %rs12;}

	// end inline asm
	fma.rn.f32 	%f60, %f32, %f33, %f59;
	ld.shared.u16 	%rs13, [%r85+-6144];
	// begin inline asm
	{  cvt.f32.f16 %f34, %rs13;}

	// end inline asm
	ld.global.u16 	%rs14, [%rd19+320];
	// begin inline asm
	{  cvt.f32.f16 %f35, %rs14;}

	// end inline asm
	fma.rn.f32 	%f61, %f34, %f35, %f60;
	ld.shared.u16 	%rs15, [%r85+-4096];
	// begin inline asm
	{  cvt.f32.f16 %f36, %rs15;}

	// end inline asm
	ld.global.u16 	%rs16, [%rd19+384];
	// begin inline asm
	{  cvt.f32.f16 %f37, %rs16;}

	// end inline asm
	fma.rn.f32 	%f62, %f36, %f37, %f61;
	ld.shared.u16 	%rs17, [%r85+-2048];
	// begin inline asm
	{  cvt.f32.f16 %f38, %rs17;}

	// end inline asm
	ld.global.u16 	%rs18, [%rd19+448];
	// begin inline asm
	{  cvt.f32.f16 %f39, %rs18;}

	// end inline asm
	fma.rn.f32 	%f63, %f38, %f39, %f62;
	ld.shared.u16 	%rs19, [%r85];
	// begin inline asm
	{  cvt.f32.f16 %f40, %rs19;}

	// end inline asm
	ld.global.u16 	%rs20, [%rd19+512];
	// begin inline asm
	{  cvt.f32.f16 %f41, %rs20;}

	// end inline asm
	fma.rn.f32 	%f64, %f40, %f41, %f63;
	ld.shared.u16 	%rs21, [%r85+2048];
	// begin inline asm
	{  cvt.f32.f16 %f42, %rs21;}

	// end inline asm
	ld.global.u16 	%rs22, [%rd19+576];
	// begin inline asm
	{  cvt.f32.f16 %f43, %rs22;}

	// end inline asm
	fma.rn.f32 	%f65, %f42, %f43, %f64;
	ld.shared.u16 	%rs23, [%r85+4096];
	// begin inline asm
	{  cvt.f32.f16 %f44, %rs23;}

	// end inline asm
	ld.global.u16 	%rs24, [%rd19+640];
	// begin inline asm
	{  cvt.f32.f16 %f45, %rs24;}

	// end inline asm
	fma.rn.f32 	%f66, %f44, %f45, %f65;
	ld.shared.u16 	%rs25, [%r85+6144];
	// begin inline asm
	{  cvt.f32.f16 %f46, %rs25;}

	// end inline asm
	ld.global.u16 	%rs26, [%rd19+704];
	// begin inline asm
	{  cvt.f32.f16 %f47, %rs26;}

	// end inline asm
	fma.rn.f32 	%f67, %f46, %f47, %f66;
	ld.shared.u16 	%rs27, [%r85+8192];
	// begin inline asm
	{  cvt.f32.f16 %f48, %rs27;}

	// end inline asm
	ld.global.u16 	%rs28, [%rd19+768];
	// begin inline asm
	{  cvt.f32.f16 %f49, %rs28;}

	// end inline asm
	fma.rn.f32 	%f68, %f48, %f49, %f67;
	ld.shared.u16 	%rs29, [%r85+10240];
	// begin inline asm
	{  cvt.f32.f16 %f50, %rs29;}

	// end inline asm
	ld.global.u16 	%rs30, [%rd19+832];
	// begin inline asm
	{  cvt.f32.f16 %f51, %rs30;}

	// end inline asm
	fma.rn.f32 	%f69, %f50, %f51, %f68;
	ld.shared.u16 	%rs31, [%r85+12288];
	// begin inline asm
	{  cvt.f32.f16 %f52, %rs31;}

	// end inline asm
	ld.global.u16 	%rs32, [%rd19+896];
	// begin inline asm
	{  cvt.f32.f16 %f53, %rs32;}

	// end inline asm
	fma.rn.f32 	%f70, %f52, %f53, %f69;
	ld.shared.u16 	%rs33, [%r85+14336];
	// begin inline asm
	{  cvt.f32.f16 %f54, %rs33;}

	// end inline asm
	ld.global.u16 	%rs34, [%rd19+960];
	// begin inline asm
	{  cvt.f32.f16 %f55, %rs34;}

	// end inline asm
	fma.rn.f32 	%f131, %f54, %f55, %f70;
	add.s32 	%r87, %r87, 512;
	add.s32 	%r86, %r86, 16;
	add.s32 	%r85, %r85, 32768;
	setp.eq.s32 	%p8, %r86, 0;
	@%p8 bra 	$L__BB1_12;
	bra.uni 	$L__BB1_11;
$L__BB1_12:
	setp.eq.s32 	%p9, %r14, 0;
	@%p9 bra 	$L__BB1_22;
	setp.lt.u32 	%p10, %r14, 8;
	@%p10 bra 	$L__BB1_15;
	shl.b32 	%r56, %r87, 5;
	add.s32 	%r57, %r56, %r81;
	shl.b32 	%r58, %r57, 1;
	add.s32 	%r60, %r51, %r58;
	ld.shared.u16 	%rs35, [%r60];
	// begin inline asm
	{  cvt.f32.f16 %f72, %rs35;}

	// end inline asm
	mul.wide.u32 	%rd20, %r87, 2;
	add.s64 	%rd21, %rd2, %rd20;
	ld.global.u16 	%rs36, [%rd21];
	// begin inline asm
	{  cvt.f32.f16 %f73, %rs36;}

	// end inline asm
	fma.rn.f32 	%f88, %f72, %f73, %f131;
	ld.shared.u16 	%rs37, [%r60+2048];
	// begin inline asm
	{  cvt.f32.f16 %f74, %rs37;}

	// end inline asm
	ld.global.u16 	%rs38, [%rd21+64];
	// begin inline asm
	{  cvt.f32.f16 %f75, %rs38;}

	// end inline asm
	fma.rn.f32 	%f89, %f74, %f75, %f88;
	ld.shared.u16 	%rs39, [%r60+4096];
	// begin inline asm
	{  cvt.f32.f16 %f76, %rs39;}

	// end inline asm
	ld.global.u16 	%rs40, [%rd21+128];
	// begin inline asm
	{  cvt.f32.f16 %f77, %rs40;}

	// end inline asm
	fma.rn.f32 	%f90, %f76, %f77, %f89;
	ld.shared.u16 	%rs41, [%r60+6144];
	// begin inline asm
	{  cvt.f32.f16 %f78, %rs41;}

	// end inline asm
	ld.global.u16 	%rs42, [%rd21+192];
	// begin inline asm
	{  cvt.f32.f16 %f79, %rs42;}

	// end inline asm
	fma.rn.f32 	%f91, %f78, %f79, %f90;
	ld.shared.u16 	%rs43, [%r60+8192];
	// begin inline asm
	{  cvt.f32.f16 %f80, %rs43;}

	// end inline asm
	ld.global.u16 	%rs44, [%rd21+256];
	// begin inline asm
	{  cvt.f32.f16 %f81, %rs44;}

	// end inline asm
	fma.rn.f32 	%f92, %f80, %f81, %f91;
	ld.shared.u16 	%rs45, [%r60+10240];
	// begin inline asm
	{  cvt.f32.f16 %f82, %rs45;}

	// end inline asm
	ld.global.u16 	%rs46, [%rd21+320];
	// begin inline asm
	{  cvt.f32.f16 %f83, %rs46;}

	// end inline asm
	fma.rn.f32 	%f93, %f82, %f83, %f92;
	ld.shared.u16 	%rs47, [%r60+12288];
	// begin inline asm
	{  cvt.f32.f16 %f84, %rs47;}

	// end inline asm
	ld.global.u16 	%rs48, [%rd21+384];
	// begin inline asm
	{  cvt.f32.f16 %f85, %rs48;}

	// end inline asm
	fma.rn.f32 	%f94, %f84, %f85, %f93;
	ld.shared.u16 	%rs49, [%r60+14336];
	// begin inline asm
	{  cvt.f32.f16 %f86, %rs49;}

	// end inline asm
	ld.global.u16 	%rs50, [%rd21+448];
	// begin inline asm
	{  cvt.f32.f16 %f87, %rs50;}

	// end inline asm
	fma.rn.f32 	%f131, %f86, %f87, %f94;
	add.s32 	%r87, %r87, 256;
$L__BB1_15:
	setp.eq.s32 	%p11, %r13, 0;
	@%p11 bra 	$L__BB1_22;
	and.b32  	%r20, %r12, 3;
	setp.lt.u32 	%p12, %r13, 4;
	@%p12 bra 	$L__BB1_18;
	shl.b32 	%r61, %r87, 5;
	add.s32 	%r62, %r61, %r81;
	shl.b32 	%r63, %r62, 1;
	add.s32 	%r65, %r51, %r63;
	ld.shared.u16 	%rs51, [%r65];
	// begin inline asm
	{  cvt.f32.f16 %f96, %rs51;}

	// end inline asm
	mul.wide.u32 	%rd22, %r87, 2;
	add.s64 	%rd23, %rd2, %rd22;
	ld.global.u16 	%rs52, [%rd23];
	// begin inline asm
	{  cvt.f32.f16 %f97, %rs52;}

	// end inline asm
	fma.rn.f32 	%f104, %f96, %f97, %f131;
	ld.shared.u16 	%rs53, [%r65+2048];
	// begin inline asm
	{  cvt.f32.f16 %f98, %rs53;}

	// end inline asm
	ld.global.u16 	%rs54, [%rd23+64];
	// begin inline asm
	{  cvt.f32.f16 %f99, %rs54;}

	// end inline asm
	fma.rn.f32 	%f105, %f98, %f99, %f104;
	ld.shared.u16 	%rs55, [%r65+4096];
	// begin inline asm
	{  cvt.f32.f16 %f100, %rs55;}

	// end inline asm
	ld.global.u16 	%rs56, [%rd23+128];
	// begin inline asm
	{  cvt.f32.f16 %f101, %rs56;}

	// end inline asm
	fma.rn.f32 	%f106, %f100, %f101, %f105;
	ld.shared.u16 	%rs57, [%r65+6144];
	// begin inline asm
	{  cvt.f32.f16 %f102, %rs57;}

	// end inline asm
	ld.global.u16 	%rs58, [%rd23+192];
	// begin inline asm
	{  cvt.f32.f16 %f103, %rs58;}

	// end inline asm
	fma.rn.f32 	%f131, %f102, %f103, %f106;
	add.s32 	%r87, %r87, 128;
$L__BB1_18:
	setp.eq.s32 	%p13, %r20, 0;
	@%p13 bra 	$L__BB1_22;
	shl.b32 	%r66, %r87, 5;
	add.s32 	%r67, %r66, %r81;
	shl.b32 	%r68, %r67, 1;
	add.s32 	%r23, %r51, %r68;
	ld.shared.u16 	%rs59, [%r23];
	// begin inline asm
	{  cvt.f32.f16 %f107, %rs59;}

	// end inline asm
	mul.wide.u32 	%rd24, %r87, 2;
	add.s64 	%rd4, %rd2, %rd24;
	ld.global.u16 	%rs60, [%rd4];
	// begin inline asm
	{  cvt.f32.f16 %f108, %rs60;}

	// end inline asm
	fma.rn.f32 	%f131, %f107, %f108, %f131;
	setp.eq.s32 	%p14, %r20, 1;
	@%p14 bra 	$L__BB1_22;
	ld.shared.u16 	%rs61, [%r23+2048];
	// begin inline asm
	{  cvt.f32.f16 %f109, %rs61;}

	// end inline asm
	ld.global.u16 	%rs62, [%rd4+64];
	// begin inline asm
	{  cvt.f32.f16 %f110, %rs62;}

	// end inline asm
	fma.rn.f32 	%f131, %f109, %f110, %f131;
	setp.eq.s32 	%p15, %r20, 2;
	@%p15 bra 	$L__BB1_22;
	ld.shared.u16 	%rs63, [%r23+4096];
	// begin inline asm
	{  cvt.f32.f16 %f111, %rs63;}

	// end inline asm
	ld.global.u16 	%rs64, [%rd4+128];
	// begin inline asm
	{  cvt.f32.f16 %f112, %rs64;}

	// end inline asm
	fma.rn.f32 	%f131, %f111, %f112, %f131;
$L__BB1_22:
	setp.ne.s32 	%p16, %r6, 0;
	mov.b32 	%r70, %f131;
	shfl.sync.down.b32	%r71|%p17, %r70, 16, 31, -1;
	mov.b32 	%f113, %r71;
	add.f32 	%f114, %f131, %f113;
	mov.b32 	%r72, %f114;
	shfl.sync.down.b32	%r73|%p18, %r72, 8, 31, -1;
	mov.b32 	%f115, %r73;
	add.f32 	%f116, %f114, %f115;
	mov.b32 	%r74, %f116;
	shfl.sync.down.b32	%r75|%p19, %r74, 4, 31, -1;
	mov.b32 	%f117, %r75;
	add.f32 	%f118, %f116, %f117;
	mov.b32 	%r76, %f118;
	shfl.sync.down.b32	%r77|%p20, %r76, 2, 31, -1;
	mov.b32 	%f119, %r77;
	add.f32 	%f120, %f118, %f119;
	mov.b32 	%r78, %f120;
	shfl.sync.down.b32	%r79|%p21, %r78, 1, 31, -1;
	mov.b32 	%f121, %r79;
	add.f32 	%f17, %f120, %f121;
	@%p16 bra 	$L__BB1_24;
	sub.f32 	%f122, %f123, %f17;
	// begin inline asm
	{  cvt.rn.f16.f32 %rs65, %f122;}

	// end inline asm
	st.global.u16 	[%rd3], %rs65;
$L__BB1_24:
	bar.warp.sync 	-1;
	add.s32 	%r81, %r81, 1;
	setp.ne.s32 	%p22, %r81, %r33;
	@%p22 bra 	$L__BB1_6;
$L__BB1_25:
	ret;

}


// ===== COMPILED SASS (sm_100) =====

	.target	sm_100

	.elftype	@"ET_EXEC"


//--------------------- .note.nv.tkinfo           --------------------------
	.section	.note.nv.tkinfo,"",@"SHT_NOTE"
	.sectionflags	@"SHF_NOTE_NV_TKINFO"
	.tkinfo
        /*0018*/ 	.word	0x00000002
        /*0030*/ 	.string	""
        /*0030*/ 	.string	"ptxas"
        /*0030*/ 	.string	"Cuda compilation tools, release 13.0, V13.0.88"
        /*0030*/ 	.string	"Build cuda_13.0.r13.0/compiler.36424714_0"
        /*0030*/ 	.string	"-arch sm_100 -m 64 "



//--------------------- .note.nv.cuinfo           --------------------------
	.section	.note.nv.cuinfo,"",@"SHT_NOTE"
	.sectionflags	@"SHF_NOTE_NV_CUINFO"
        /*0018*/ 	.short	0x0002
        /*001a*/ 	.short	0x0064
        /*001c*/ 	.short	0x0082
	.zero		2


//--------------------- .nv.info                  --------------------------
	.section	.nv.info,"",@"SHT_CUDA_INFO"
	.align	4


	//----- nvinfo : EIATTR_REGCOUNT
	.align		4
        /*0000*/ 	.byte	0x04, 0x2f
        /*0002*/ 	.short	(.L_1 - .L_0)
	.align		4
.L_0:
        /*0004*/ 	.word	index@(_Z34panel_getf2_microblock_coop_kernelP6__halfiiiiiiS0_PiiS1_)
        /*0008*/ 	.word	0x00000030


	//----- nvinfo : EIATTR_FRAME_SIZE
	.align		4
.L_1:
        /*000c*/ 	.byte	0x04, 0x11
        /*000e*/ 	.short	(.L_3 - .L_2)
	.align		4
.L_2:
        /*0010*/ 	.word	index@(_Z34panel_getf2_microblock_coop_kernelP6__halfiiiiiiS0_PiiS1_)
        /*0014*/ 	.word	0x00000000


	//----- nvinfo : EIATTR_REGCOUNT
	.align		4
.L_3:
        /*0018*/ 	.byte	0x04, 0x2f
        /*001a*/ 	.short	(.L_5 - .L_4)
	.align		4
.L_4:
        /*001c*/ 	.word	index@(_Z26panel_trsm_u12_warp_kernelILi32EEvPK6__halfPS0_iiii)
        /*0020*/ 	.word	0x0000001f


	//----- nvinfo : EIATTR_FRAME_SIZE
	.align		4
.L_5:
        /*0024*/ 	.byte	0x04, 0x11
        /*0026*/ 	.short	(.L_7 - .L_6)
	.align		4
.L_6:
        /*0028*/ 	.word	index@(_Z26panel_trsm_u12_warp_kernelILi32EEvPK6__halfPS0_iiii)
        /*002c*/ 	.word	0x00000000


	//----- nvinfo : EIATTR_MIN_STACK_SIZE
	.align		4
.L_7:
        /*0030*/ 	.byte	0x04, 0x12
        /*0032*/ 	.short	(.L_9 - .L_8)
	.align		4
.L_8:
        /*0034*/ 	.word	index@(_Z26panel_trsm_u12_warp_kernelILi32EEvPK6__halfPS0_iiii)
        /*0038*/ 	.word	0x00000000


	//----- nvinfo : EIATTR_MIN_STACK_SIZE
	.align		4
.L_9:
        /*003c*/ 	.byte	0x04, 0x12
        /*003e*/ 	.short	(.L_11 - .L_10)
	.align		4
.L_10:
        /*0040*/ 	.word	index@(_Z34panel_getf2_microblock_coop_kernelP6__halfiiiiiiS0_PiiS1_)
        /*0044*/ 	.word	0x00000000
.L_11:


//--------------------- .nv.compat                --------------------------
	.section	.nv.compat,"",@"SHT_CUDA_COMPAT_INFO"
	.align	4
        /*0000*/ 	.byte	0x02, 0x09, 0x00, 0x00, 0x02, 0x02, 0x01, 0x00, 0x02, 0x05, 0x05, 0x00, 0x03, 0x07, 0x01, 0x01
        /*0010*/ 	.byte	0x02, 0x03, 0x00, 0x00, 0x02, 0x06, 0x01, 0x00, 0x04, 0x0b, 0x08, 0x00, 0x01, 0x00, 0x00, 0x00
        /*0020*/ 	.byte	0x00, 0x00, 0x00, 0x00


//--------------------- .nv.info._Z26panel_trsm_u12_warp_kernelILi32EEvPK6__halfPS0_iiii --------------------------
	.section	.nv.info._Z26panel_trsm_u12_warp_kernelILi32EEvPK6__halfPS0_iiii,"",@"SHT_CUDA_INFO"
	.sectionflags	@""
	.align	4


	//----- nvinfo : EIATTR_CUDA_API_VERSION
	.align		4
        /*0000*/ 	.byte	0x04, 0x37
        /*0002*/ 	.short	(.L_13 - .L_12)
.L_12:
        /*0004*/ 	.word	0x00000082


	//----- nvinfo : EIATTR_KPARAM_INFO
	.align		4
.L_13:
        /*0008*/ 	.byte	0x04, 0x17
        /*000a*/ 	.short	(.L_15 - .L_14)
.L_14:
        /*000c*/ 	.word	0x00000000
        /*0010*/ 	.short	0x0005
        /*0012*/ 	.short	0x001c
        /*0014*/ 	.byte	0x00, 0xf0, 0x11, 0x00


	//----- nvinfo : EIATTR_KPARAM_INFO
	.align		4
.L_15:
        /*0018*/ 	.byte	0x04, 0x17
        /*001a*/ 	.short	(.L_17 - .L_16)
.L_16:
        /*001c*/ 	.word	0x00000000
        /*0020*/ 	.short	0x0004
        /*0022*/ 	.short	0x0018
        /*0024*/ 	.byte	0x00, 0xf0, 0x11, 0x00


	//----- nvinfo : EIATTR_KPARAM_INFO
	.align		4
.L_17:
        /*0028*/ 	.byte	0x04, 0x17
        /*002a*/ 	.short	(.L_19 - .L_18)
.L_18:
        /*002c*/ 	.word	0x00000000
        /*0030*/ 	.short	0x0003
        /*0032*/ 	.short	0x0014
        /*0034*/ 	.byte	0x00, 0xf0, 0x11, 0x00


	//----- nvinfo : EIATTR_KPARAM_INFO
	.align		4
.L_19:
        /*0038*/ 	.byte	0x04, 0x17
        /*003a*/ 	.short	(.L_21 - .L_20)
.L_20:
        /*003c*/ 	.word	0x00000000
        /*0040*/ 	.short	0x0002
        /*0042*/ 	.short	0x0010
        /*0044*/ 	.byte	0x00, 0xf0, 0x11, 0x00


	//----- nvinfo : EIATTR_KPARAM_INFO
	.align		4
.L_21:
        /*0048*/ 	.byte	0x04, 0x17
        /*004a*/ 	.short	(.L_23 - .L_22)
.L_22:
        /*004c*/ 	.word	0x00000000
        /*0050*/ 	.short	0x0001
        /*0052*/ 	.short	0x0008
        /*0054*/ 	.byte	0x00, 0xf5, 0x21, 0x00


	//----- nvinfo : EIATTR_KPARAM_INFO
	.align		4
.L_23:
        /*0058*/ 	.byte	0x04, 0x17
        /*005a*/ 	.short	(.L_25 - .L_24)
.L_24:
        /*005c*/ 	.word	0x00000000
        /*0060*/ 	.short	0x0000
        /*0062*/ 	.short	0x0000
        /*0064*/ 	.byte	0x00, 0xf5, 0x21, 0x00


	//----- nvinfo : EIATTR_SPARSE_MMA_MASK
	.align		4
.L_25:
        /*0068*/ 	.byte	0x03, 0x50
        /*006a*/ 	.short	0x0000


	//----- nvinfo : EIATTR_MAXREG_COUNT
	.align		4
        /*006c*/ 	.byte	0x03, 0x1b
        /*006e*/ 	.short	0x00ff


	//----- nvinfo : EIATTR_NUM_BARRIERS
	.align		4
        /*0070*/ 	.byte	0x02, 0x4c
        /*0072*/ 	.byte	0x01
	.zero		1


	//----- nvinfo : EIATTR_MERCURY_ISA_VERSION
	.align		4
        /*0074*/ 	.byte	0x03, 0x5f
        /*0076*/ 	.short	0x0101


	//----- nvinfo : EIATTR_COOP_GROUP_MASK_REGIDS
	.align		4
        /*0078*/ 	.byte	0x04, 0x29
        /*007a*/ 	.short	(.L_27 - .L_26)


	//   ....[0]....
.L_26:
        /*007c*/ 	.word	0xffffffff


	//   ....[1]....
        /*0080*/ 	.word	0xffffffff


	//   ....[2]....
        /*0084*/ 	.word	0xffffffff


	//   ....[3]....
        /*0088*/ 	.word	0xffffffff


	//   ....[4]....
        /*008c*/ 	.word	0xffffffff


	//   ....[5]....
        /*0090*/ 	.word	0xffffffff


	//----- nvinfo : EIATTR_COOP_GROUP_INSTR_OFFSETS
	.align		4
.L_27:
        /*0094*/ 	.byte	0x04, 0x28
        /*0096*/ 	.short	(.L_29 - .L_28)


	//   ....[0]....
.L_28:
        /*0098*/ 	.word	0x000012d0


	//   ....[1]....
        /*009c*/ 	.word	0x00001310


	//   ....[2]....
        /*00a0*/ 	.word	0x00001330


	//   ....[3]....
        /*00a4*/ 	.word	0x00001350


	//   ....[4]....
        /*00a8*/ 	.word	0x00001370


	//   ....[5]....
        /*00ac*/ 	.word	0x000013d0


	//----- nvinfo : EIATTR_VRC_CTA_INIT_COUNT
	.align		4
.L_29:
        /*00b0*/ 	.byte	0x02, 0x4a
	.zero		1
	.zero		1


	//----- nvinfo : EIATTR_EXIT_INSTR_OFFSETS
	.align		4
        /*00b4*/ 	.byte	0x04, 0x1c
        /*00b6*/ 	.short	(.L_31 - .L_30)


	//   ....[0]....
.L_30:
        /*00b8*/ 	.word	0x00000430


	//   ....[1]....
        /*00bc*/ 	.word	0x000004d0


	//   ....[2]....
        /*00c0*/ 	.word	0x000013f0


	//----- nvinfo : EIATTR_CRS_STACK_SIZE
	.align		4
.L_31:
        /*00c4*/ 	.byte	0x04, 0x1e
        /*00c6*/ 	.short	(.L_33 - .L_32)
.L_32:
        /*00c8*/ 	.word	0x00000000


	//----- nvinfo : EIATTR_CBANK_PARAM_SIZE
	.align		4
.L_33:
        /*00cc*/ 	.byte	0x03, 0x19
        /*00ce*/ 	.short	0x0020


	//----- nvinfo : EIATTR_PARAM_CBANK
	.align		4
        /*00d0*/ 	.byte	0x04, 0x0a
        /*00d2*/ 	.short	(.L_35 - .L_34)
	.align		4
.L_34:
        /*00d4*/ 	.word	index@(.nv.constant0._Z26panel_trsm_u12_warp_kernelILi32EEvPK6__halfPS0_iiii)
        /*00d8*/ 	.short	0x0380
        /*00da*/ 	.short	0x0020


	//----- nvinfo : EIATTR_SW_WAR
	.align		4
.L_35:
        /*00dc*/ 	.byte	0x04, 0x36
        /*00de*/ 	.short	(.L_37 - .L_36)
.L_36:
        /*00e0*/ 	.word	0x00000008
.L_37:


//--------------------- .nv.info._Z34panel_getf2_microblock_coop_kernelP6__halfiiiiiiS0_PiiS1_ --------------------------
	.section	.nv.info._Z34panel_getf2_microblock_coop_kernelP6__halfiiiiiiS0_PiiS1_,"",@"SHT_CUDA_INFO"
	.sectionflags	@""
	.align	4


	//----- nvinfo : EIATTR_CUDA_API_VERSION
	.align		4
        /*0000*/ 	.byte	0x04, 0x37
        /*0002*/ 	.short	(.L_39 - .L_38)
.L_38:
        /*0004*/ 	.word	0x00000082


	//----- nvinfo : EIATTR_KPARAM_INFO
	.align		4
.L_39:
        /*0008*/ 	.byte	0x04, 0x17
        /*000a*/ 	.short	(.L_41 - .L_40)
.L_40:
        /*000c*/ 	.word	0x00000000
        /*0010*/ 	.short	0x000a
        /*0012*/ 	.short	0x0038
        /*0014*/ 	.byte	0x00, 0xf5, 0x21, 0x00


	//----- nvinfo : EIATTR_KPARAM_INFO
	.align		4
.L_41:
        /*0018*/ 	.byte	0x04, 0x17
        /*001a*/ 	.short	(.L_43 - .L_42)
.L_42:
        /*001c*/ 	.word	0x00000000
        /*0020*/ 	.short	0x0009
        /*0022*/ 	.short	0x0030
        /*0024*/ 	.byte	0x00, 0xf0, 0x11, 0x00


	//----- nvinfo : EIATTR_KPARAM_INFO
	.align		4
.L_43:
        /*0028*/ 	.byte	0x04, 0x17
        /*002a*/ 	.short	(.L_45 - .L_44)
.L_44:
        /*002c*/ 	.word	0x00000000
        /*0030*/ 	.short	0x0008
        /*0032*/ 	.short	0x0028
        /*0034*/ 	.byte	0x00, 0xf5, 0x21, 0x00


	//----- nvinfo : EIATTR_KPARAM_INFO
	.align		4
.L_45:
        /*0038*/ 	.byte	0x04, 0x17
        /*003a*/ 	.short	(.L_47 - .L_46)
.L_46:
        /*003c*/ 	.word	0x00000000
        /*0040*/ 	.short	0x0007
        /*0042*/ 	.short	0x0020
        /*0044*/ 	.byte	0x00, 0xf5, 0x21, 0x00


	//----- nvinfo : EIATTR_KPARAM_INFO
	.align		4
.L_47:
        /*0048*/ 	.byte	0x04, 0x17
        /*004a*/ 	.short	(.L_49 - .L_48)
.L_48:
        /*004c*/ 	.word	0x00000000
        /*0050*/ 	.short	0x0006
        /*0052*/ 	.short	0x001c
        /*0054*/ 	.byte	0x00, 0xf0, 0x11, 0x00


	//----- nvinfo : EIATTR_KPARAM_INFO
	.align		4
.L_49:
        /*0058*/ 	.byte	0x04, 0x17
        /*005a*/ 	.short	(.L_51 - .L_50)
.L_50:
        /*005c*/ 	.word	0x00000000
        /*0060*/ 	.short	0x0005
        /*0062*/ 	.short	0x0018
        /*0064*/ 	.byte	0x00, 0xf0, 0x11, 0x00


	//----- nvinfo : EIATTR_KPARAM_INFO
	.align		4
.L_51:
        /*0068*/ 	.byte	0x04, 0x17
        /*006a*/ 	.short	(.L_53 - .L_52)
.L_52:
        /*006c*/ 	.word	0x00000000
        /*0070*/ 	.short	0x0004
        /*0072*/ 	.short	0x0014
        /*0074*/ 	.byte	0x00, 0xf0, 0x11, 0x00


	//----- nvinfo : EIATTR_KPARAM_INFO
	.align		4
.L_53:
        /*0078*/ 	.byte	0x04, 0x17
        /*007a*/ 	.short	(.L_55 - .L_54)
.L_54:
        /*007c*/ 	.word	0x00000000
        /*0080*/ 	.short	0x0003
        /*0082*/ 	.short	0x0010
        /*0084*/ 	.byte	0x00, 0xf0, 0x11, 0x00


	//----- nvinfo : EIATTR_KPARAM_INFO
	.align		4
.L_55:
        /*0088*/ 	.byte	0x04, 0x17
        /*008a*/ 	.short	(.L_57 - .L_56)
.L_56:
        /*008c*/ 	.word	0x00000000
        /*0090*/ 	.short	0x0002
        /*0092*/ 	.short	0x000c
        /*0094*/ 	.byte	0x00, 0xf0, 0x11, 0x00


	//----- nvinfo : EIATTR_KPARAM_INFO
	.align		4
.L_57:
        /*0098*/ 	.byte	0x04, 0x17
        /*009a*/ 	.short	(.L_59 - .L_58)
.L_58:
        /*009c*/ 	.word	0x00000000
        /*00a0*/ 	.short	0x0001
        /*00a2*/ 	.short	0x0008
        /*00a4*/ 	.byte	0x00, 0xf0, 0x11, 0x00


	//----- nvinfo : EIATTR_KPARAM_INFO
	.align		4
.L_59:
        /*00a8*/ 	.byte	0x04, 0x17
        /*00aa*/ 	.short	(.L_61 - .L_60)
.L_60:
        /*00ac*/ 	.word	0x00000000
        /*00b0*/ 	.short	0x0000
        /*00b2*/ 	.short	0x0000
        /*00b4*/ 	.byte	0x00, 0xf5, 0x21, 0x00


	//----- nvinfo : EIATTR_SPARSE_MMA_MASK
	.align		4
.L_61:
        /*00b8*/ 	.byte	0x03, 0x50
        /*00ba*/ 	.short	0x0000


	//----- nvinfo : EIATTR_MAXREG_COUNT
	.align		4
        /*00bc*/ 	.byte	0x03, 0x1b
        /*00be*/ 	.short	0x00ff


	//----- nvinfo : EIATTR_NUM_BARRIERS
	.align		4
        /*00c0*/ 	.byte	0x02, 0x4c
        /*00c2*/ 	.byte	0x01
	.zero		1


	//----- nvinfo : EIATTR_MERCURY_ISA_VERSION
	.align		4
        /*00c4*/ 	.byte	0x03, 0x5f
        /*00c6*/ 	.short	0x0101


	//----- nvinfo : EIATTR_UNUSED_LOAD_BYTE_OFFSET
	.align		4
        /*00c8*/ 	.byte	0x04, 0x44
        /*00ca*/ 	.short	(.L_63 - .L_62)


	//   ....[0]....
.L_62:
        /*00cc*/ 	.word	0x00003830
        /*00d0*/ 	.word	0x00000fff


	//----- nvinfo : EIATTR_INT_WARP_WIDE_INSTR_OFFSETS
	.align		4
.L_63:
        /*00d4*/ 	.byte	0x04, 0x31
        /*00d6*/ 	.short	(.L_65 - .L_64)


	//   ....[0]....
.L_64:
        /*00d8*/ 	.word	0x00000d20


	//   ....[1]....
        /*00dc*/ 	.word	0x00000de0


	//   ....[2]....
        /*00e0*/ 	.word	0x000026f0


	//   ....[3]....
        /*00e4*/ 	.word	0x000027b0


	//----- nvinfo : EIATTR_COOP_GROUP_MASK_REGIDS
	.align		4
.L_65:
        /*00e8*/ 	.byte	0x04, 0x29
        /*00ea*/ 	.short	(.L_67 - .L_66)


	//   ....[0]....
.L_66:
        /*00ec*/ 	.word	0xffffffff


	//   ....[1]....
        /*00f0*/ 	.word	0xffffffff


	//   ....[2]....
        /*00f4*/ 	.word	0xffffffff


	//   ....[3]....
        /*00f8*/ 	.word	0xffffffff


	//   ....[4]....
        /*00fc*/ 	.word	0xffffffff


	//   ....[5]....
        /*0100*/ 	.word	0xffffffff


	//   ....[6]....
        /*0104*/ 	.word	0xffffffff


	//   ....[7]....
        /*0108*/ 	.word	0xffffffff


	//   ....[8]....
        /*010c*/ 	.word	0xffffffff


	//   ....[9]....
        /*0110*/ 	.word	0xffffffff


	//   ....[10]....
        /*0114*/ 	.word	0xffffffff


	//   ....[11]....
        /*0118*/ 	.word	0xffffffff


	//   ....[12]....
        /*011c*/ 	.word	0xffffffff


	//   ....[13]....
        /*0120*/ 	.word	0xffffffff


	//   ....[14]....
        /*0124*/ 	.word	0xffffffff


	//   ....[15]....
        /*0128*/ 	.word	0xffffffff


	//   ....[16]....
        /*012c*/ 	.word	0xffffffff


	//   ....[17]....
        /*0130*/ 	.word	0xffffffff


	//   ....[18]....
        /*0134*/ 	.word	0xffffffff


	//   ....[19]....
        /*0138*/ 	.word	0xffffffff


	//   ....[20]....
        /*013c*/ 	.word	0xffffffff


	//   ....[21]....
        /*0140*/ 	.word	0xffffffff


	//   ....[22]....
        /*0144*/ 	.word	0xffffffff


	//   ....[23]....
        /*0148*/ 	.word	0xffffffff


	//   ....[24]....
        /*014c*/ 	.word	0xffffffff


	//   ....[25]....
        /*0150*/ 	.word	0xffffffff


	//   ....[26]....
        /*0154*/ 	.word	0xffffffff


	//   ....[27]....
        /*0158*/ 	.word	0xffffffff


	//   ....[28]....
        /*015c*/ 	.word	0xffffffff


	//   ....[29]....
        /*0160*/ 	.word	0xffffffff


	//   ....[30]....
        /*0164*/ 	.word	0xffffffff


	//   ....[31]....
        /*0168*/ 	.word	0xffffffff


	//   ....[32]....
        /*016c*/ 	.word	0xffffffff


	//   ....[33]....
        /*0170*/ 	.word	0xffffffff


	//   ....[34]....
        /*0174*/ 	.word	0x0500000d


	//   ....[35]....
        /*0178*/ 	.word	0x0500000d


	//   ....[36]....
        /*017c*/ 	.word	0x0500000d


	//   ....[37]....
        /*0180*/ 	.word	0x0500000d


	//   ....[38]....
        /*0184*/ 	.word	0x0500000d


	//   ....[39]....
        /*0188*/ 	.word	0x0500000d


	//   ....[40]....
        /*018c*/ 	.word	0x0500000d


	//   ....[41]....
        /*0190*/ 	.word	0x0500000d


	//   ....[42]....
        /*0194*/ 	.word	0x0500000d


	//   ....[43]....
        /*0198*/ 	.word	0x0500000d


	//   ....[44]....
        /*019c*/ 	.word	0x0500000d


	//   ....[45]....
        /*01a0*/ 	.word	0x0500000d


	//   ....[46]....
        /*01a4*/ 	.word	0x0500000d


	//   ....[47]....
        /*01a8*/ 	.word	0x0500000d


	//   ....[48]....
        /*01ac*/ 	.word	0x0500000d


	//   ....[49]....
        /*01b0*/ 	.word	0x0500000d


	//   ....[50]....
        /*01b4*/ 	.word	0x0500000d


	//   ....[51]....
        /*01b8*/ 	.word	0x0500000d


	//   ....[52]....
        /*01bc*/ 	.word	0x0500000d


	//   ....[53]....
        /*01c0*/ 	.word	0x0500000d


	//   ....[54]....
        /*01c4*/ 	.word	0x0500000d


	//   ....[55]....
        /*01c8*/ 	.word	0x0500000d


	//   ....[56]....
        /*01cc*/ 	.word	0x0500000d


	//   ....[57]....
        /*01d0*/ 	.word	0x0500000d


	//----- nvinfo : EIATTR_COOP_GROUP_INSTR_OFFSETS
	.align		4
.L_67:
        /*01d4*/ 	.byte	0x04, 0x28
        /*01d6*/ 	.short	(.L_69 - .L_68)


	//   ....[0]....
.L_68:
        /*01d8*/ 	.word	0x00000590


	//   ....[1]....
        /*01dc*/ 	.word	0x000005b0


	//   ....[2]....
        /*01e0*/ 	.word	0x000005f0


	//   ....[3]....
        /*01e4*/ 	.word	0x00000600


	//   ....[4]....
        /*01e8*/ 	.word	0x00000640


	//   ....[5]....
        /*01ec*/ 	.word	0x00000650


	//   ....[6]....
        /*01f0*/ 	.word	0x00000690


	//   ....[7]....
        /*01f4*/ 	.word	0x000006a0


	//   ....[8]....
        /*01f8*/ 	.word	0x000006f0


	//   ....[9]....
        /*01fc*/ 	.word	0x00000700


	//   ....[10]....
        /*0200*/ 	.word	0x00000940


	//   ....[11]....
        /*0204*/ 	.word	0x00000950


	//   ....[12]....
        /*0208*/ 	.word	0x00000990


	//   ....[13]....
        /*020c*/ 	.word	0x000009a0


	//   ....[14]....
        /*0210*/ 	.word	0x000009e0


	//   ....[15]....
        /*0214*/ 	.word	0x000009f0


	//   ....[16]....
        /*0218*/ 	.word	0x00000a30


	//   ....[17]....
        /*021c*/ 	.word	0x00000a40


	//   ....[18]....
        /*0220*/ 	.word	0x00000a80


	//   ....[19]....
        /*0224*/ 	.word	0x00000a90


	//   ....[20]....
        /*0228*/ 	.word	0x00000cd0


	//   ....[21]....
        /*022c*/ 	.word	0x00000e90


	//   ....[22]....
        /*0230*/ 	.word	0x00001d50


	//   ....[23]....
        /*0234*/ 	.word	0x00001d60


	//   ....[24]....
        /*0238*/ 	.word	0x00001da0


	//   ....[25]....
        /*023c*/ 	.word	0x00001db0


	//   ....[26]....
        /*0240*/ 	.word	0x00001df0


	//   ....[27]....
        /*0244*/ 	.word	0x00001e00


	//   ....[28]....
        /*0248*/ 	.word	0x00001e40


	//   ....[29]....
        /*024c*/ 	.word	0x00001e50


	//   ....[30]....
        /*0250*/ 	.word	0x00001e90


	//   ....[31]....
        /*0254*/ 	.word	0x00001ea0


	//   ....[32]....
        /*0258*/ 	.word	0x000026b0


	//   ....[33]....
        /*025c*/ 	.word	0x00002860


	//   ....[34]....
        /*0260*/ 	.word	0x00003d70


	//   ....[35]....
        /*0264*/ 	.word	0x00003dc0


	//   ....[36]....
        /*0268*/ 	.word	0x00003e40


	//   ....[37]....
        /*026c*/ 	.word	0x00003ea0


	//   ....[38]....
        /*0270*/ 	.word	0x00003f20


	//   ....[39]....
        /*0274*/ 	.word	0x00003f80


	//   ....[40]....
        /*0278*/ 	.word	0x00004000


	//   ....[41]....
        /*027c*/ 	.word	0x00004050


	//   ....[42]....
        /*0280*/ 	.word	0x000040d0


	//   ....[43]....
        /*0284*/ 	.word	0x00004120


	//   ....[44]....
        /*0288*/ 	.word	0x000041c0


	//   ....[45]....
        /*028c*/ 	.word	0x00004280


	//   ....[46]....
        /*0290*/ 	.word	0x00004330


	//   ....[47]....
        /*0294*/ 	.word	0x000043c0


	//   ....[48]....
        /*0298*/ 	.word	0x00004440


	//   ....[49]....
        /*029c*/ 	.word	0x000044a0


	//   ....[50]....
        /*02a0*/ 	.word	0x00004520


	//   ....[51]....
        /*02a4*/ 	.word	0x00004580


	//   ....[52]....
        /*02a8*/ 	.word	0x00004600


	//   ....[53]....
        /*02ac*/ 	.word	0x00004650


	//   ....[54]....
        /*02b0*/ 	.word	0x000046d0


	//   ....[55]....
        /*02b4*/ 	.word	0x00004720


	//   ....[56]....
        /*02b8*/ 	.word	0x000047c0


	//   ....[57]....
        /*02bc*/ 	.word	0x00004880


	//----- nvinfo : EIATTR_VRC_CTA_INIT_COUNT
	.align		4
.L_69:
        /*02c0*/ 	.byte	0x02, 0x4a
	.zero		1
	.zero		1


	//----- nvinfo : EIATTR_EXIT_INSTR_OFFSETS
	.align		4
        /*02c4*/ 	.byte	0x04, 0x1c
        /*02c6*/ 	.short	(.L_71 - .L_70)


	//   ....[0]....
.L_70:
        /*02c8*/ 	.word	0x00000030


	//   ....[1]....
        /*02cc*/ 	.word	0x00000250


	//   ....[2]....
        /*02d0*/ 	.word	0x00003d00


	//----- nvinfo : EIATTR_CRS_STACK_SIZE
	.align		4
.L_71:
        /*02d4*/ 	.byte	0x04, 0x1e
        /*02d6*/ 	.short	(.L_73 - .L_72)
.L_72:
        /*02d8*/ 	.word	0x00000000


	//----- nvinfo : EIATTR_CBANK_PARAM_SIZE
	.align		4
.L_73:
        /*02dc*/ 	.byte	0x03, 0x19
        /*02de*/ 	.short	0x0040


	//----- nvinfo : EIATTR_PARAM_CBANK
	.align		4
        /*02e0*/ 	.byte	0x04, 0x0a
        /*02e2*/ 	.short	(.L_75 - .L_74)
	.align		4
.L_74:
        /*02e4*/ 	.word	index@(.nv.constant0._Z34panel_getf2_microblock_coop_kernelP6__halfiiiiiiS0_PiiS1_)
        /*02e8*/ 	.short	0x0380
        /*02ea*/ 	.short	0x0040


	//----- nvinfo : EIATTR_SW_WAR
	.align		4
.L_75:
        /*02ec*/ 	.byte	0x04, 0x36
        /*02ee*/ 	.short	(.L_77 - .L_76)
.L_76:
        /*02f0*/ 	.word	0x00000008
.L_77:


//--------------------- .nv.callgraph             --------------------------
	.section	.nv.callgraph,"",@"SHT_CUDA_CALLGRAPH"
	.align	4
	.sectionentsize	8
	.align		4
        /*0000*/ 	.word	0x00000000
	.align		4
        /*0004*/ 	.word	0xffffffff
	.align		4
        /*0008*/ 	.word	0x00000000
	.align		4
        /*000c*/ 	.word	0xfffffffe
	.align		4
        /*0010*/ 	.word	0x00000000
	.align		4
        /*0014*/ 	.word	0xfffffffd
	.align		4
        /*0018*/ 	.word	0x00000000
	.align		4
        /*001c*/ 	.word	0xfffffffc


//--------------------- .text._Z26panel_trsm_u12_warp_kernelILi32EEvPK6__halfPS0_iiii --------------------------
	.section	.text._Z26panel_trsm_u12_warp_kernelILi32EEvPK6__halfPS0_iiii,"ax",@progbits
	.align	128
        .global         _Z26panel_trsm_u12_warp_kernelILi32EEvPK6__halfPS0_iiii
        .type           _Z26panel_trsm_u12_warp_kernelILi32EEvPK6__halfPS0_iiii,@function
        .size           _Z26panel_trsm_u12_warp_kernelILi32EEvPK6__halfPS0_iiii,(.L_x_137 - _Z26panel_trsm_u12_warp_kernelILi32EEvPK6__halfPS0_iiii)
        .other          _Z26panel_trsm_u12_warp_kernelILi32EEvPK6__halfPS0_iiii,@"STO_CUDA_ENTRY STV_DEFAULT"
_Z26panel_trsm_u12_warp_kernelILi32EEvPK6__halfPS0_iiii:
.text._Z26panel_trsm_u12_warp_kernelILi32EEvPK6__halfPS0_iiii:
[----:B------:R-:W-:Y:S01]  /*0000*/  LDC R1, c[0x0][0x37c] ;  /* 0x0000df00ff017b82 */ /* 0x000fe20000000800 */
[----:B------:R-:W0:Y:S01]  /*0010*/  S2R R0, SR_TID.X ;  /* 0x0000000000007919 */ /* 0x000e220000002100 */
[----:B------:R-:W1:Y:S01]  /*0020*/  LDCU UR4, c[0x0][0x398] ;  /* 0x00007300ff0477ac */ /* 0x000e620008000800 */
[----:B------:R-:W-:Y:S01]  /*0030*/  BSSY.RECONVERGENT B0, `(.L_x_0) ;  /* 0x0000037000007945 */ /* 0x000fe20003800200 */
[----:B------:R-:W2:Y:S01]  /*0040*/  LDCU.64 UR6, c[0x0][0x358] ;  /* 0x00006b00ff0677ac */ /* 0x000ea20008000a00 */
[----:B------:R-:W3:Y:S01]  /*0050*/  LDCU UR12, c[0x0][0x398] ;  /* 0x00007300ff0c77ac */ /* 0x000ee20008000800 */
[----:B------:R-:W4:Y:S01]  /*0060*/  LDCU.64 UR8, c[0x0][0x390] ;  /* 0x00007200ff0877ac */ /* 0x000f220008000a00 */
[----:B------:R-:W0:Y:S01]  /*0070*/  LDCU.64 UR10, c[0x0][0x380] ;  /* 0x00007000ff0a77ac */ /* 0x000e220008000a00 */
[----:B-1----:R-:W-:-:S05]  /*0080*/  MOV R2, UR4 ;  /* 0x0000000400027c02 */ /* 0x002fca0008000f00 */
[----:B------:R-:W-:-:S05]  /*0090*/  IMAD R3, R2, R2, RZ ;  /* 0x0000000202037224 */ /* 0x000fca00078e02ff */
[----:B0-----:R-:W-:-:S13]  /*00a0*/  ISETP.GE.U32.AND P0, PT, R0, R3, PT ;  /* 0x000000030000720c */ /* 0x001fda0003f06070 */
[----:B--234-:R-:W-:Y:S05]  /*00b0*/  @P0 BRA `(.L_x_1) ;  /* 0x0000000000b80947 */ /* 0x01cfea0003800000 */
[----:B------:R-:W-:Y:S01]  /*00c0*/  IABS R4, R2 ;  /* 0x0000000200047213 */ /* 0x000fe20000000000 */
[----:B------:R-:W0:Y:S01]  /*00d0*/  S2R R11, SR_CgaCtaId ;  /* 0x00000000000b7919 */ /* 0x000e220000008800 */
[----:B------:R-:W1:Y:S01]  /*00e0*/  LDC R5, c[0x0][0x360] ;  /* 0x0000d800ff057b82 */ /* 0x000e620000000800 */
[----:B------:R-:W-:Y:S01]  /*00f0*/  HFMA2 R8, -RZ, RZ, 0, 0 ;  /* 0x00000000ff087431 */ /* 0x000fe200000001ff */
[----:B------:R-:W2:Y:S01]  /*0100*/  I2F.RP R7, R4 ;  /* 0x0000000400077306 */ /* 0x000ea20000209400 */
[----:B------:R-:W-:Y:S02]  /*0110*/  MOV R6, 0x400 ;  /* 0x0000040000067802 */ /* 0x000fe40000000f00 */
[----:B------:R-:W-:-:S05]  /*0120*/  ISETP.NE.AND P0, PT, R2, RZ, PT ;  /* 0x000000ff0200720c */ /* 0x000fca0003f05270 */
[----:B--2---:R-:W2:Y:S01]  /*0130*/  MUFU.RCP R7, R7 ;  /* 0x0000000700077308 */ /* 0x004ea20000001000 */
[----:B0-----:R-:W-:Y:S02]  /*0140*/  LEA R6, R11, R6, 0x18 ;  /* 0x000000060b067211 */ /* 0x001fe400078ec0ff */
[----:B--2---:R-:W-:-:S06]  /*0150*/  IADD3 R9, PT, PT, R7, 0xffffffe, RZ ;  /* 0x0ffffffe07097810 */ /* 0x004fcc0007ffe0ff */
[----:B------:R-:W0:Y:S02]  /*0160*/  F2I.FTZ.U32.TRUNC.NTZ R9, R9 ;  /* 0x0000000900097305 */ /* 0x000e24000021f000 */
[----:B0-----:R-:W-:-:S05]  /*0170*/  IADD3 R13, PT, PT, RZ, -R9, RZ ;  /* 0x80000009ff0d7210 */ /* 0x001fca0007ffe0ff */
[----:B------:R-:W-:-:S04]  /*0180*/  IMAD R13, R13, R4, RZ ;  /* 0x000000040d0d7224 */ /* 0x000fc800078e02ff */
[----:B------:R-:W-:Y:S01]  /*0190*/  IMAD.HI.U32 R7, R9, R13, R8 ;  /* 0x0000000d09077227 */ /* 0x000fe200078e0008 */
[----:B------:R-:W-:Y:S02]  /*01a0*/  LOP3.LUT R8, RZ, R2, RZ, 0x33, !PT ;  /* 0x00000002ff087212 */ /* 0x000fe400078e33ff */
[----:B-1----:R-:W-:-:S07]  /*01b0*/  MOV R9, R0 ;  /* 0x0000000000097202 */ /* 0x002fce0000000f00 */
.L_x_2:
[----:B0-----:R-:W-:Y:S02]  /*01c0*/  IABS R12, R9 ;  /* 0x00000009000c7213 */ /* 0x001fe40000000000 */
[----:B------:R-:W-:-:S03]  /*01d0*/  MOV R2, UR12 ;  /* 0x0000000c00027c02 */ /* 0x000fc60008000f00 */
[----:B------:R-:W-:Y:S01]  /*01e0*/  IMAD.HI.U32 R10, R7, R12, RZ ;  /* 0x0000000c070a7227 */ /* 0x000fe200078e00ff */
[----:B------:R-:W-:-:S04]  /*01f0*/  IABS R14, R2 ;  /* 0x00000002000e7213 */ /* 0x000fc80000000000 */
[----:B------:R-:W-:-:S05]  /*0200*/  IADD3 R11, PT, PT, -R10, RZ, RZ ;  /* 0x000000ff0a0b7210 */ /* 0x000fca0007ffe1ff */
[----:B------:R-:W-:-:S05]  /*0210*/  IMAD R11, R14, R11, R12 ;  /* 0x0000000b0e0b7224 */ /* 0x000fca00078e020c */
[----:B------:R-:W-:-:S13]  /*0220*/  ISETP.GT.U32.AND P2, PT, R4, R11, PT ;  /* 0x0000000b0400720c */ /* 0x000fda0003f44070 */
[----:B------:R-:W-:Y:S02]  /*0230*/  @!P2 IADD3 R11, PT, PT, R11, -R14, RZ ;  /* 0x8000000e0b0ba210 */ /* 0x000fe40007ffe0ff */
[----:B------:R-:W-:Y:S02]  /*0240*/  @!P2 IADD3 R10, PT, PT, R10, 0x1, RZ ;  /* 0x000000010a0aa810 */ /* 0x000fe40007ffe0ff */
[----:B------:R-:W-:Y:S02]  /*0250*/  ISETP.GE.U32.AND P1, PT, R11, R4, PT ;  /* 0x000000040b00720c */ /* 0x000fe40003f26070 */
[----:B------:R-:W-:-:S04]  /*0260*/  LOP3.LUT R11, R9, R2, RZ, 0x3c, !PT ;  /* 0x00000002090b7212 */ /* 0x000fc800078e3cff */
[----:B------:R-:W-:-:S07]  /*0270*/  ISETP.GE.AND P3, PT, R11, RZ, PT ;  /* 0x000000ff0b00720c */ /* 0x000fce0003f66270 */
[----:B------:R-:W-:-:S06]  /*0280*/  @P1 IADD3 R10, PT, PT, R10, 0x1, RZ ;  /* 0x000000010a0a1810 */ /* 0x000fcc0007ffe0ff */
[----:B------:R-:W-:-:S04]  /*0290*/  @!P3 IADD3 R10, PT, PT, -R10, RZ, RZ ;  /* 0x000000ff0a0ab210 */ /* 0x000fc80007ffe1ff */
[----:B------:R-:W-:-:S04]  /*02a0*/  SEL R14, R8, R10, !P0 ;  /* 0x0000000a080e7207 */ /* 0x000fc80004000000 */
[C---:B------:R-:W-:Y:S02]  /*02b0*/  IADD3 R15, PT, PT, -R14.reuse, RZ, RZ ;  /* 0x000000ff0e0f7210 */ /* 0x040fe40007ffe1ff */
[----:B------:R-:W-:-:S03]  /*02c0*/  IADD3 R13, PT, PT, R14, UR9, RZ ;  /* 0x000000090e0d7c10 */ /* 0x000fc6000fffe0ff */
[----:B------:R-:W-:-:S05]  /*02d0*/  IMAD R15, R2, R15, R9 ;  /* 0x0000000f020f7224 */ /* 0x000fca00078e0209 */
[----:B------:R-:W-:-:S04]  /*02e0*/  IADD3 R10, PT, PT, R15, UR9, RZ ;  /* 0x000000090f0a7c10 */ /* 0x000fc8000fffe0ff */
[----:B------:R-:W-:-:S03]  /*02f0*/  SHF.R.S32.HI R11, RZ, 0x1f, R10 ;  /* 0x0000001fff0b7819 */ /* 0x000fc6000001140a */
[----:B------:R-:W-:-:S03]  /*0300*/  IMAD.WIDE R10, R13, UR8, R10 ;  /* 0x000000080d0a7c25 */ /* 0x000fc6000f8e020a */
[----:B------:R-:W-:-:S04]  /*0310*/  LEA R12, P1, R10, UR10, 0x1 ;  /* 0x0000000a0a0c7c11 */ /* 0x000fc8000f8208ff */
[----:B------:R-:W-:-:S05]  /*0320*/  LEA.HI.X R13, R10, UR11, R11, 0x1, P1 ;  /* 0x0000000b0a0d7c11 */ /* 0x000fca00088f0c0b */
[----:B------:R-:W2:Y:S01]  /*0330*/  LDG.E.U16.CONSTANT R12, desc[UR6][R12.64] ;  /* 0x000000060c0c7981 */ /* 0x000ea2000c1e9500 */
[----:B------:R-:W-:Y:S02]  /*0340*/  LEA R15, R14, R15, 0x5 ;  /* 0x0000000f0e0f7211 */ /* 0x000fe400078e28ff */
[----:B------:R-:W-:Y:S02]  /*0350*/  IADD3 R9, PT, PT, R5, R9, RZ ;  /* 0x0000000905097210 */ /* 0x000fe40007ffe0ff */
[----:B------:R-:W-:Y:S02]  /*0360*/  LEA R15, R15, R6, 0x1 ;  /* 0x000000060f0f7211 */ /* 0x000fe400078e08ff */
[----:B------:R-:W-:-:S03]  /*0370*/  ISETP.GE.AND P1, PT, R9, R3, PT ;  /* 0x000000030900720c */ /* 0x000fc60003f26270 */
[----:B--2---:R0:W-:Y:S10]  /*0380*/  STS.U16 [R15], R12 ;  /* 0x0000000c0f007388 */ /* 0x0041f40000000400 */
[----:B------:R-:W-:Y:S05]  /*0390*/  @!P1 BRA `(.L_x_2) ;  /* 0xfffffffc00889947 */ /* 0x000fea000383ffff */
.L_x_1:
[----:B------:R-:W-:Y:S05]  /*03a0*/  BSYNC.RECONVERGENT B0 ;  /* 0x0000000000007941 */ /* 0x000fea0003800200 */
.L_x_0:
[----:B------:R-:W1:Y:S01]  /*03b0*/  LDC R4, c[0x0][0x360] ;  /* 0x0000d800ff047b82 */ /* 0x000e620000000800 */
[----:B------:R-:W2:Y:S01]  /*03c0*/  LDCU UR5, c[0x0][0x39c] ;  /* 0x00007380ff0577ac */ /* 0x000ea20008000800 */
[----:B------:R-:W-:-:S06]  /*03d0*/  SHF.R.U32.HI R3, RZ, 0x5, R0 ;  /* 0x00000005ff037819 */ /* 0x000fcc0000011600 */
[----:B------:R-:W3:Y:S01]  /*03e0*/  S2UR UR4, SR_CTAID.X ;  /* 0x00000000000479c3 */ /* 0x000ee20000002500 */
[----:B-1----:R-:W-:-:S05]  /*03f0*/  SHF.R.U32.HI R4, RZ, 0x5, R4 ;  /* 0x00000005ff047819 */ /* 0x002fca0000011604 */
[----:B---3--:R-:W-:Y:S02]  /*0400*/  IMAD R3, R4, UR4, R3 ;  /* 0x0000000404037c24 */ /* 0x008fe4000f8e0203 */
[----:B------:R-:W-:Y:S03]  /*0410*/  BAR.SYNC.DEFER_BLOCKING 0x0 ;  /* 0x0000000000007b1d */ /* 0x000fe60000010000 */
[----:B--2---:R-:W-:-:S13]  /*0420*/  ISETP.GE.AND P0, PT, R3, UR5, PT ;  /* 0x0000000503007c0c */ /* 0x004fda000bf06270 */
[----:B------:R-:W-:Y:S05]  /*0430*/  @P0 EXIT ;  /* 0x000000000000094d */ /* 0x000fea0003800000 */
[----:B------:R-:W1:Y:S01]  /*0440*/  LDCU UR5, c[0x0][0x390] ;  /* 0x00007200ff0577ac */ /* 0x000e620008000800 */
[----:B------:R-:W-:Y:S01]  /*0450*/  ISETP.GE.AND P0, PT, R2, 0x1, PT ;  /* 0x000000010200780c */ /* 0x000fe20003f06270 */
[----:B------:R-:W2:Y:S01]  /*0460*/  LDCU.64 UR8, c[0x0][0x388] ;  /* 0x00007100ff0877ac */ /* 0x000ea20008000a00 */
[----:B-1----:R-:W-:Y:S02]  /*0470*/  USHF.R.S32.HI UR4, URZ, 0x1f, UR5 ;  /* 0x0000001fff047899 */ /* 0x002fe40008011405 */
[----:B------:R-:W-:-:S04]  /*0480*/  IMAD.WIDE.U32 R4, R3, UR5, RZ ;  /* 0x0000000503047c25 */ /* 0x000fc8000f8e00ff */
[----:B------:R-:W-:Y:S01]  /*0490*/  IMAD R3, R3, UR4, RZ ;  /* 0x0000000403037c24 */ /* 0x000fe2000f8e02ff */
[----:B--2---:R-:W-:-:S04]  /*04a0*/  LEA R2, P1, R4, UR8, 0x1 ;  /* 0x0000000804027c11 */ /* 0x004fc8000f8208ff */
[----:B------:R-:W-:-:S04]  /*04b0*/  IADD3 R3, PT, PT, R5, R3, RZ ;  /* 0x0000000305037210 */ /* 0x000fc80007ffe0ff */
[----:B------:R-:W-:Y:S01]  /*04c0*/  LEA.HI.X R3, R4, UR9, R3, 0x1, P1 ;  /* 0x0000000904037c11 */ /* 0x000fe200088f0c03 */
[----:B------:R-:W-:Y:S06]  /*04d0*/  @!P0 EXIT ;  /* 0x000000000000894d */ /* 0x000fec0003800000 */
[----:B------:R-:W1:Y:S01]  /*04e0*/  S2UR UR5, SR_CgaCtaId ;  /* 0x00000000000579c3 */ /* 0x000e620000008800 */
[----:B------:R-:W-:Y:S01]  /*04f0*/  UMOV UR4, 0x400 ;  /* 0x0000040000047882 */ /* 0x000fe20000000000 */
[----:B------:R-:W-:Y:S01]  /*0500*/  LOP3.LUT R0, R0, 0x1f, RZ, 0xc0, !PT ;  /* 0x0000001f00007812 */ /* 0x000fe200078ec0ff */
[----:B------:R-:W-:-:S03]  /*0510*/  HFMA2 R9, -RZ, RZ, 0, 0 ;  /* 0x00000000ff097431 */ /* 0x000fc600000001ff */
[----:B------:R-:W-:Y:S01]  /*0520*/  LOP3.LUT R8, RZ, R0, RZ, 0x33, !PT ;  /* 0x00000000ff087212 */ /* 0x000fe200078e33ff */
[----:B-1----:R-:W-:-:S06]  /*0530*/  ULEA UR4, UR5, UR4, 0x18 ;  /* 0x0000000405047291 */ /* 0x002fcc000f8ec0ff */
[----:B------:R-:W-:-:S04]  /*0540*/  LEA R10, R0, UR4, 0x6 ;  /* 0x00000004000a7c11 */ /* 0x000fc8000f8e30ff */
[----:B------:R-:W-:-:S07]  /*0550*/  IADD3 R10, PT, PT, R10, 0x4000, RZ ;  /* 0x000040000a0a7810 */ /* 0x000fce0007ffe0ff */
.L_x_12:
[----:B------:R-:W-:Y:S01]  /*0560*/  ISETP.NE.AND P0, PT, R0, RZ, PT ;  /* 0x000000ff0000720c */ /* 0x000fe20003f05270 */
[----:B------:R-:W-:-:S12]  /*0570*/  IMAD.WIDE.U32 R4, R9, 0x2, R2 ;  /* 0x0000000209047825 */ /* 0x000fd800078e0002 */
[----:B------:R-:W2:Y:S01]  /*0580*/  @!P0 LDG.E.U16 R6, desc[UR6][R4.64] ;  /* 0x0000000604068981 */ /* 0x000ea2000c1e1500 */
[----:B------:R-:W-:Y:S01]  /*0590*/  ISETP.GE.U32.AND P1, PT, R0, R9, PT ;  /* 0x000000090000720c */ /* 0x000fe20003f26070 */
[----:B------:R-:W-:Y:S01]  /*05a0*/  BSSY.RECONVERGENT B0, `(.L_x_3) ;  /* 0x00000d2000007945 */ /* 0x000fe20003800200 */
[----:B------:R-:W-:Y:S02]  /*05b0*/  MOV R11, RZ ;  /* 0x000000ff000b7202 */ /* 0x000fe40000000f00 */
[----:B------:R-:W-:Y:S01]  /*05c0*/  MOV R16, RZ ;  /* 0x000000ff00107202 */ /* 0x000fe20000000f00 */
[----:B--2---:R-:W-:-:S08]  /*05d0*/  @!P0 HADD2.F32 R11, -RZ, R6.H0_H0 ;  /* 0x20000006ff0b8230 */ /* 0x004fd00000004100 */
[----:B------:R-:W-:Y:S05]  /*05e0*/  @P1 BRA `(.L_x_4) ;  /* 0x0000000c00341947 */ /* 0x000fea0003800000 */
[----:B------:R-:W-:Y:S01]  /*05f0*/  IADD3 R6, PT, PT, R8, R9, RZ ;  /* 0x0000000908067210 */ /* 0x000fe20007ffe0ff */
[----:B------:R-:W-:Y:S01]  /*0600*/  BSSY.RECONVERGENT B1, `(.L_x_5) ;  /* 0x0000063000017945 */ /* 0x000fe20003800200 */
[----:B------:R-:W-:Y:S02]  /*0610*/  MOV R16, RZ ;  /* 0x000000ff00107202 */ /* 0x000fe40000000f00 */
[C---:B------:R-:W-:Y:S02]  /*0620*/  ISETP.GE.U32.AND P1, PT, R6.reuse, 0x1e0, PT ;  /* 0x000001e00600780c */ /* 0x040fe40003f26070 */
[----:B0-----:R-:W-:Y:S02]  /*0630*/  LEA.HI R12, R6, 0x1, RZ, 0x1b ;  /* 0x00000001060c7811 */ /* 0x001fe400078fd8ff */
[----:B------:R-:W-:Y:S02]  /*0640*/  MOV R13, R0 ;  /* 0x00000000000d7202 */ /* 0x000fe40000000f00 */
[----:B------:R-:W-:-:S04]  /*0650*/  LOP3.LUT R23, R12, 0xf, RZ, 0xc0, !PT ;  /* 0x0000000f0c177812 */ /* 0x000fc800078ec0ff */
[----:B------:R-:W-:-:S03]  /*0660*/  ISETP.NE.AND P2, PT, R23, RZ, PT ;  /* 0x000000ff1700720c */ /* 0x000fc60003f45270 */
[----:B------:R-:W-:Y:S10]  /*0670*/  @!P1 BRA `(.L_x_6) ;  /* 0x00000004006c9947 */ /* 0x000ff40003800000 */
[----:B------:R-:W-:Y:S01]  /*0680*/  LOP3.LUT R15, R12, 0xffffff0, RZ, 0xc0, !PT ;  /* 0x0ffffff00c0f7812 */ /* 0x000fe200078ec0ff */
[----:B------:R-:W-:Y:S01]  /*0690*/  HFMA2 R16, -RZ, RZ, 0, 0 ;  /* 0x00000000ff107431 */ /* 0x000fe200000001ff */
[----:B------:R-:W-:Y:S02]  /*06a0*/  LEA R14, R9, R10, 0x1 ;  /* 0x0000000a090e7211 */ /* 0x000fe400078e08ff */
[----:B------:R-:W-:Y:S02]  /*06b0*/  MOV R13, R0 ;  /* 0x00000000000d7202 */ /* 0x000fe40000000f00 */
[----:B------:R-:W-:-:S07]  /*06c0*/  IADD3 R15, PT, PT, -R15, RZ, RZ ;  /* 0x000000ff0f0f7210 */ /* 0x000fce0007ffe1ff */
.L_x_7:
[----:B------:R-:W-:Y:S01]  /*06d0*/  IMAD.WIDE.U32 R6, R13, 0x2, R2 ;  /* 0x000000020d067825 */ /* 0x000fe200078e0002 */
[----:B------:R-:W0:Y:S04]  /*06e0*/  LDS.U16 R25, [R14+-0x4000] ;  /* 0xffc000000e197984 */ /* 0x000e280000000400 */
[----:B------:R-:W2:Y:S04]  /*06f0*/  LDG.E.U16 R26, desc[UR6][R6.64] ;  /* 0x00000006061a7981 */ /* 0x000ea8000c1e1500 */
[----:B------:R-:W3:Y:S04]  /*0700*/  LDG.E.U16 R24, desc[UR6][R6.64+0x40] ;  /* 0x0000400606187981 */ /* 0x000ee8000c1e1500 */
[----:B------:R-:W4:Y:S04]  /*0710*/  LDG.E.U16 R19, desc[UR6][R6.64+0x80] ;  /* 0x0000800606137981 */ /* 0x000f28000c1e1500 */
[----:B------:R-:W5:Y:S04]  /*0720*/  LDG.E.U16 R21, desc[UR6][R6.64+0xc0] ;  /* 0x0000c00606157981 */ /* 0x000f68000c1e1500 */
[----:B------:R-:W5:Y:S04]  /*0730*/  LDG.E.U16 R20, desc[UR6][R6.64+0x100] ;  /* 0x0001000606147981 */ /* 0x000f68000c1e1500 */
[----:B------:R-:W5:Y:S04]  /*0740*/  LDG.E.U16 R18, desc[UR6][R6.64+0x140] ;  /* 0x0001400606127981 */ /* 0x000f68000c1e1500 */
[----:B------:R-:W5:Y:S04]  /*0750*/  LDG.E.U16 R17, desc[UR6][R6.64+0x180] ;  /* 0x0001800606117981 */ /* 0x000f68000c1e1500 */
[----:B------:R-:W1:Y:S04]  /*0760*/  LDS.U16 R22, [R14+-0x3800] ;  /* 0xffc800000e167984 */ /* 0x000e680000000400 */
[----:B------:R-:W-:Y:S01]  /*0770*/  LDS.U16 R28, [R14+0x800] ;  /* 0x000800000e1c7984 */ /* 0x000fe20000000400 */
[----:B0-----:R-:W-:-:S02]  /*0780*/  HADD2.F32 R25, -RZ, R25.H0_H0 ;  /* 0x20000019ff197230 */ /* 0x001fc40000004100 */
[----:B-1----:R-:W-:Y:S02]  /*0790*/  HADD2.F32 R27, -RZ, R22.H0_H0 ;  /* 0x20000016ff1b7230 */ /* 0x002fe40000004100 */
[----:B------:R-:W-:Y:S01]  /*07a0*/  LDS.U16 R22, [R14+-0x2800] ;  /* 0xffd800000e167984 */ /* 0x000fe20000000400 */
[----:B--2---:R-:W-:-:S05]  /*07b0*/  HADD2.F32 R26, -RZ, R26.H0_H0 ;  /* 0x2000001aff1a7230 */ /* 0x004fca0000004100 */
[----:B------:R-:W-:Y:S02]  /*07c0*/  FFMA R26, R25, R26, R16 ;  /* 0x0000001a191a7223 */ /* 0x000fe40000000010 */
[----:B------:R-:W0:Y:S04]  /*07d0*/  LDS.U16 R25, [R14+-0x3000] ;  /* 0xffd000000e197984 */ /* 0x000e280000000400 */
[----:B------:R-:W2:Y:S01]  /*07e0*/  LDG.E.U16 R16, desc[UR6][R6.64+0x1c0] ;  /* 0x0001c00606107981 */ /* 0x000ea2000c1e1500 */
[----:B---3--:R-:W-:Y:S02]  /*07f0*/  HADD2.F32 R24, -RZ, R24.H0_H0 ;  /* 0x20000018ff187230 */ /* 0x008fe40000004100 */
[----:B----4-:R-:W-:-:S03]  /*0800*/  HADD2.F32 R19, -RZ, R19.H0_H0 ;  /* 0x20000013ff137230 */ /* 0x010fc60000004100 */
[----:B------:R-:W-:Y:S02]  /*0810*/  FFMA R24, R27, R24, R26 ;  /* 0x000000181b187223 */ /* 0x000fe4000000001a */
[----:B------:R-:W1:Y:S01]  /*0820*/  LDS.U16 R26, [R14+-0x2000] ;  /* 0xffe000000e1a7984 */ /* 0x000e620000000400 */
[----:B-----5:R-:W-:Y:S02]  /*0830*/  HADD2.F32 R21, -RZ, R21.H0_H0 ;  /* 0x20000015ff157230 */ /* 0x020fe40000004100 */
[----:B------:R-:W-:Y:S01]  /*0840*/  HADD2.F32 R20, -RZ, R20.H0_H0 ;  /* 0x20000014ff147230 */ /* 0x000fe20000004100 */
[----:B------:R-:W-:Y:S01]  /*0850*/  LDS.U16 R27, [R14+-0x800] ;  /* 0xfff800000e1b7984 */ /* 0x000fe20000000400 */
[----:B0-----:R-:W-:-:S05]  /*0860*/  HADD2.F32 R25, -RZ, R25.H0_H0 ;  /* 0x20000019ff197230 */ /* 0x001fca0000004100 */
[----:B------:R-:W-:Y:S02]  /*0870*/  FFMA R24, R25, R19, R24 ;  /* 0x0000001319187223 */ /* 0x000fe40000000018 */
[----:B------:R-:W3:Y:S01]  /*0880*/  LDG.E.U16 R19, desc[UR6][R6.64+0x200] ;  /* 0x0002000606137981 */ /* 0x000ee2000c1e1500 */
[----:B------:R-:W-:Y:S02]  /*0890*/  HADD2.F32 R25, -RZ, R22.H0_H0 ;  /* 0x20000016ff197230 */ /* 0x000fe40000004100 */
[----:B-1----:R-:W-:-:S03]  /*08a0*/  HADD2.F32 R26, -RZ, R26.H0_H0 ;  /* 0x2000001aff1a7230 */ /* 0x002fc60000004100 */
[----:B------:R-:W-:Y:S02]  /*08b0*/  FFMA R25, R25, R21, R24 ;  /* 0x0000001519197223 */ /* 0x000fe40000000018 */
[----:B------:R-:W0:Y:S04]  /*08c0*/  LDS.U16 R21, [R14+-0x1800] ;  /* 0xffe800000e157984 */ /* 0x000e280000000400 */
[----:B------:R-:W4:Y:S01]  /*08d0*/  LDG.E.U16 R24, desc[UR6][R6.64+0x240] ;  /* 0x0002400606187981 */ /* 0x000f22000c1e1500 */
[----:B------:R-:W-:-:S03]  /*08e0*/  FFMA R25, R26, R20, R25 ;  /* 0x000000141a197223 */ /* 0x000fc60000000019 */
[----:B------:R-:W1:Y:S04]  /*08f0*/  LDS.U16 R26, [R14+-0x1000] ;  /* 0xfff000000e1a7984 */ /* 0x000e680000000400 */
[----:B------:R-:W5:Y:S01]  /*0900*/  LDG.E.U16 R20, desc[UR6][R6.64+0x280] ;  /* 0x0002800606147981 */ /* 0x000f62000c1e1500 */
[----:B------:R-:W-:Y:S02]  /*0910*/  HADD2.F32 R18, -RZ, R18.H0_H0 ;  /* 0x20000012ff127230 */ /* 0x000fe40000004100 */
[----:B------:R-:W-:Y:S02]  /*0920*/  HADD2.F32 R17, -RZ, R17.H0_H0 ;  /* 0x20000011ff117230 */ /* 0x000fe40000004100 */
[----:B0-----:R-:W-:Y:S02]  /*0930*/  HADD2.F32 R22, -RZ, R21.H0_H0 ;  /* 0x20000015ff167230 */ /* 0x001fe40000004100 */
[----:B------:R-:W5:Y:S03]  /*0940*/  LDG.E.U16 R21, desc[UR6][R6.64+0x340] ;  /* 0x0003400606157981 */ /* 0x000f66000c1e1500 */
[----:B------:R-:W-:-:S02]  /*0950*/  FFMA R25, R22, R18, R25 ;  /* 0x0000001216197223 */ /* 0x000fc40000000019 */
[----:B------:R-:W5:Y:S01]  /*0960*/  LDG.E.U16 R18, desc[UR6][R6.64+0x2c0] ;  /* 0x0002c00606127981 */ /* 0x000f62000c1e1500 */
[----:B-1----:R-:W-:-:S03]  /*0970*/  HADD2.F32 R26, -RZ, R26.H0_H0 ;  /* 0x2000001aff1a7230 */ /* 0x002fc60000004100 */
[----:B------:R-:W5:Y:S02]  /*0980*/  LDG.E.U16 R22, desc[UR6][R6.64+0x300] ;  /* 0x0003000606167981 */ /* 0x000f64000c1e1500 */
[----:B------:R-:W-:Y:S02]  /*0990*/  FFMA R26, R26, R17, R25 ;  /* 0x000000111a1a7223 */ /* 0x000fe40000000019 */
[----:B------:R-:W5:Y:S04]  /*09a0*/  LDG.E.U16 R17, desc[UR6][R6.64+0x380] ;  /* 0x0003800606117981 */ /* 0x000f68000c1e1500 */
[----:B------:R0:W5:Y:S01]  /*09b0*/  LDG.E.U16 R25, desc[UR6][R6.64+0x3c0] ;  /* 0x0003c00606197981 */ /* 0x000162000c1e1500 */
[----:B------:R-:W-:Y:S02]  /*09c0*/  HADD2.F32 R27, -RZ, R27.H0_H0 ;  /* 0x2000001bff1b7230 */ /* 0x000fe40000004100 */
[----:B0-----:R-:W-:Y:S01]  /*09d0*/  HADD2.F32 R7, -RZ, R28.H0_H0 ;  /* 0x2000001cff077230 */ /* 0x001fe20000004100 */
[----:B------:R-:W-:Y:S01]  /*09e0*/  LDS.U16 R6, [R14+0x1800] ;  /* 0x001800000e067984 */ /* 0x000fe20000000400 */
[----:B------:R-:W-:-:S04]  /*09f0*/  IADD3 R15, PT, PT, R15, 0x10, RZ ;  /* 0x000000100f0f7810 */ /* 0x000fc80007ffe0ff */
[----:B------:R-:W-:Y:S02]  /*0a00*/  ISETP.NE.AND P1, PT, R15, RZ, PT ;  /* 0x000000ff0f00720c */ /* 0x000fe40003f25270 */
[----:B------:R-:W-:Y:S01]  /*0a10*/  IADD3 R13, PT, PT, R13, 0x200, RZ ;  /* 0x000002000d0d7810 */ /* 0x000fe20007ffe0ff */
[----:B--2---:R-:W-:-:S05]  /*0a20*/  HADD2.F32 R16, -RZ, R16.H0_H0 ;  /* 0x20000010ff107230 */ /* 0x004fca0000004100 */
[----:B------:R-:W-:Y:S02]  /*0a30*/  FFMA R16, R27, R16, R26 ;  /* 0x000000101b107223 */ /* 0x000fe4000000001a */
[----:B------:R-:W0:Y:S01]  /*0a40*/  LDS.U16 R26, [R14] ;  /* 0x000000000e1a7984 */ /* 0x000e220000000400 */
[----:B---3--:R-:W-:Y:S02]  /*0a50*/  HADD2.F32 R19, -RZ, R19.H0_H0 ;  /* 0x20000013ff137230 */ /* 0x008fe40000004100 */
[----:B0-----:R-:W-:-:S05]  /*0a60*/  HADD2.F32 R27, -RZ, R26.H0_H0 ;  /* 0x2000001aff1b7230 */ /* 0x001fca0000004100 */
[----:B------:R-:W-:Y:S02]  /*0a70*/  FFMA R16, R27, R19, R16 ;  /* 0x000000131b107223 */ /* 0x000fe40000000010 */
[----:B------:R-:W0:Y:S01]  /*0a80*/  LDS.U16 R19, [R14+0x1000] ;  /* 0x001000000e137984 */ /* 0x000e220000000400 */
[----:B----4-:R-:W-:-:S05]  /*0a90*/  HADD2.F32 R24, -RZ, R24.H0_H0 ;  /* 0x20000018ff187230 */ /* 0x010fca0000004100 */
[----:B------:R-:W-:Y:S02]  /*0aa0*/  FFMA R24, R7, R24, R16 ;  /* 0x0000001807187223 */ /* 0x000fe40000000010 */
[----:B------:R-:W1:Y:S01]  /*0ab0*/  LDS.U16 R7, [R14+0x2000] ;  /* 0x002000000e077984 */ /* 0x000e620000000400 */
[----:B-----5:R-:W-:-:S03]  /*0ac0*/  HADD2.F32 R20, -RZ, R20.H0_H0 ;  /* 0x20000014ff147230 */ /* 0x020fc60000004100 */
[----:B------:R-:W2:Y:S01]  /*0ad0*/  LDS.U16 R16, [R14+0x2800] ;  /* 0x002800000e107984 */ /* 0x000ea20000000400 */
[----:B0-----:R-:W-:-:S05]  /*0ae0*/  HADD2.F32 R19, -RZ, R19.H0_H0 ;  /* 0x20000013ff137230 */ /* 0x001fca0000004100 */
[----:B------:R-:W-:Y:S02]  /*0af0*/  FFMA R24, R19, R20, R24 ;  /* 0x0000001413187223 */ /* 0x000fe40000000018 */
[----:B------:R-:W0:Y:S04]  /*0b00*/  LDS.U16 R19, [R14+0x3000] ;  /* 0x003000000e137984 */ /* 0x000e280000000400 */
[----:B------:R3:W4:Y:S01]  /*0b10*/  LDS.U16 R20, [R14+0x3800] ;  /* 0x003800000e147984 */ /* 0x0007220000000400 */
[----:B------:R-:W-:Y:S02]  /*0b20*/  HADD2.F32 R27, -RZ, R6.H0_H0 ;  /* 0x20000006ff1b7230 */ /* 0x000fe40000004100 */
[----:B------:R-:W-:Y:S02]  /*0b30*/  HADD2.F32 R18, -RZ, R18.H0_H0 ;  /* 0x20000012ff127230 */ /* 0x000fe40000004100 */
[----:B-1----:R-:W-:-:S02]  /*0b40*/  HADD2.F32 R7, -RZ, R7.H0_H0 ;  /* 0x20000007ff077230 */ /* 0x002fc40000004100 */
[----:B------:R-:W-:Y:S02]  /*0b50*/  HADD2.F32 R22, -RZ, R22.H0_H0 ;  /* 0x20000016ff167230 */ /* 0x000fe40000004100 */
[----:B------:R-:W-:Y:S01]  /*0b60*/  FFMA R18, R27, R18, R24 ;  /* 0x000000121b127223 */ /* 0x000fe20000000018 */
[----:B--2---:R-:W-:Y:S02]  /*0b70*/  HADD2.F32 R16, -RZ, R16.H0_H0 ;  /* 0x20000010ff107230 */ /* 0x004fe40000004100 */
[----:B------:R-:W-:Y:S02]  /*0b80*/  HADD2.F32 R21, -RZ, R21.H0_H0 ;  /* 0x20000015ff157230 */ /* 0x000fe40000004100 */
[----:B------:R-:W-:Y:S01]  /*0b90*/  FFMA R7, R7, R22, R18 ;  /* 0x0000001607077223 */ /* 0x000fe20000000012 */
[----:B------:R-:W-:-:S03]  /*0ba0*/  HADD2.F32 R17, -RZ, R17.H0_H0 ;  /* 0x20000011ff117230 */ /* 0x000fc60000004100 */
[----:B------:R-:W-:Y:S01]  /*0bb0*/  FFMA R7, R16, R21, R7 ;  /* 0x0000001510077223 */ /* 0x000fe20000000007 */
[----:B------:R-:W-:Y:S01]  /*0bc0*/  HADD2.F32 R25, -RZ, R25.H0_H0 ;  /* 0x20000019ff197230 */ /* 0x000fe20000004100 */
[----:B---3--:R-:W-:Y:S01]  /*0bd0*/  IADD3 R14, PT, PT, R14, 0x8000, RZ ;  /* 0x000080000e0e7810 */ /* 0x008fe20007ffe0ff */
[----:B0-----:R-:W-:Y:S02]  /*0be0*/  HADD2.F32 R6, -RZ, R19.H0_H0 ;  /* 0x20000013ff067230 */ /* 0x001fe40000004100 */
[----:B----4-:R-:W-:-:S03]  /*0bf0*/  HADD2.F32 R19, -RZ, R20.H0_H0 ;  /* 0x20000014ff137230 */ /* 0x010fc60000004100 */
[----:B------:R-:W-:-:S04]  /*0c00*/  FFMA R6, R6, R17, R7 ;  /* 0x0000001106067223 */ /* 0x000fc80000000007 */
[----:B------:R-:W-:Y:S01]  /*0c10*/  FFMA R16, R19, R25, R6 ;  /* 0x0000001913107223 */ /* 0x000fe20000000006 */
[----:B------:R-:W-:Y:S06]  /*0c20*/  @P1 BRA `(.L_x_7) ;  /* 0xfffffff800a81947 */ /* 0x000fec000383ffff */
.L_x_6:
[----:B------:R-:W-:Y:S05]  /*0c30*/  BSYNC.RECONVERGENT B1 ;  /* 0x0000000000017941 */ /* 0x000fea0003800200 */
.L_x_5:
[----:B------:R-:W-:Y:S01]  /*0c40*/  LOP3.LUT R25, R12, 0x7, RZ, 0xc0, !PT ;  /* 0x000000070c197812 */ /* 0x000fe200078ec0ff */
[----:B------:R-:W-:Y:S06]  /*0c50*/  @!P2 BRA `(.L_x_4) ;  /* 0x000000040098a947 */ /* 0x000fec0003800000 */
[----:B------:R-:W-:Y:S01]  /*0c60*/  ISETP.GE.U32.AND P1, PT, R23, 0x8, PT ;  /* 0x000000081700780c */ /* 0x000fe20003f26070 */
[----:B------:R-:W-:Y:S01]  /*0c70*/  BSSY.RECONVERGENT B1, `(.L_x_8) ;  /* 0x000002f000017945 */ /* 0x000fe20003800200 */
[----:B------:R-:W-:-:S11]  /*0c80*/  ISETP.NE.AND P2, PT, R25, RZ, PT ;  /* 0x000000ff1900720c */ /* 0x000fd60003f45270 */
[----:B------:R-:W-:Y:S05]  /*0c90*/  @!P1 BRA `(.L_x_9) ;  /* 0x0000000000b09947 */ /* 0x000fea0003800000 */
[----:B------:R-:W-:-:S05]  /*0ca0*/  IMAD.WIDE.U32 R6, R13, 0x2, R2 ;  /* 0x000000020d067825 */ /* 0x000fca00078e0002 */
[----:B------:R-:W2:Y:S04]  /*0cb0*/  LDG.E.U16 R21, desc[UR6][R6.64] ;  /* 0x0000000606157981 */ /* 0x000ea8000c1e1500 */
[----:B------:R-:W3:Y:S04]  /*0cc0*/  LDG.E.U16 R22, desc[UR6][R6.64+0x40] ;  /* 0x0000400606167981 */ /* 0x000ee8000c1e1500 */
[----:B------:R-:W4:Y:S04]  /*0cd0*/  LDG.E.U16 R19, desc[UR6][R6.64+0x80] ;  /* 0x0000800606137981 */ /* 0x000f28000c1e1500 */
[----:B------:R-:W5:Y:S04]  /*0ce0*/  LDG.E.U16 R17, desc[UR6][R6.64+0xc0] ;  /* 0x0000c00606117981 */ /* 0x000f68000c1e1500 */
[----:B------:R-:W5:Y:S04]  /*0cf0*/  LDG.E.U16 R18, desc[UR6][R6.64+0x100] ;  /* 0x0001000606127981 */ /* 0x000f68000c1e1500 */
[----:B------:R-:W5:Y:S04]  /*0d00*/  LDG.E.U16 R15, desc[UR6][R6.64+0x140] ;  /* 0x00014006060f7981 */ /* 0x000f68000c1e1500 */
[----:B------:R-:W5:Y:S04]  /*0d10*/  LDG.E.U16 R14, desc[UR6][R6.64+0x180] ;  /* 0x00018006060e7981 */ /* 0x000f68000c1e1500 */
[----:B------:R0:W5:Y:S01]  /*0d20*/  LDG.E.U16 R20, desc[UR6][R6.64+0x1c0] ;  /* 0x0001c00606147981 */ /* 0x000162000c1e1500 */
[----:B------:R-:W-:-:S02]  /*0d30*/  LEA R23, R13, R9, 0x5 ;  /* 0x000000090d177211 */ /* 0x000fc400078e28ff */
[----:B------:R-:W-:Y:S02]  /*0d40*/  IADD3 R13, PT, PT, R13, 0x100, RZ ;  /* 0x000001000d0d7810 */ /* 0x000fe40007ffe0ff */
[----:B------:R-:W-:-:S05]  /*0d50*/  LEA R23, R23, UR4, 0x1 ;  /* 0x0000000417177c11 */ /* 0x000fca000f8e08ff */
[----:B------:R-:W1:Y:S04]  /*0d60*/  LDS.U16 R26, [R23] ;  /* 0x00000000171a7984 */ /* 0x000e680000000400 */
[----:B------:R-:W1:Y:S04]  /*0d70*/  LDS.U16 R24, [R23+0x800] ;  /* 0x0008000017187984 */ /* 0x000e680000000400 */
[----:B0-----:R-:W-:Y:S04]  /*0d80*/  LDS.U16 R6, [R23+0x2000] ;  /* 0x0020000017067984 */ /* 0x001fe80000000400 */
[----:B------:R-:W0:Y:S01]  /*0d90*/  LDS.U16 R7, [R23+0x3000] ;  /* 0x0030000017077984 */ /* 0x000e220000000400 */
[----:B-1----:R-:W-:-:S02]  /*0da0*/  HADD2.F32 R27, -RZ, R26.H0_H0 ;  /* 0x2000001aff1b7230 */ /* 0x002fc40000004100 */
[----:B------:R-:W-:Y:S02]  /*0db0*/  HADD2.F32 R24, -RZ, R24.H0_H0 ;  /* 0x20000018ff187230 */ /* 0x000fe40000004100 */
[----:B0-----:R-:W-:Y:S02]  /*0dc0*/  HADD2.F32 R7, -RZ, R7.H0_H0 ;  /* 0x20000007ff077230 */ /* 0x001fe40000004100 */
[----:B--2---:R-:W-:Y:S02]  /*0dd0*/  HADD2.F32 R28, -RZ, R21.H0_H0 ;  /* 0x20000015ff1c7230 */ /* 0x004fe40000004100 */
[----:B------:R-:W0:Y:S01]  /*0de0*/  LDS.U16 R21, [R23+0x1000] ;  /* 0x0010000017157984 */ /* 0x000e220000000400 */
[----:B---3--:R-:W-:Y:S02]  /*0df0*/  HADD2.F32 R22, -RZ, R22.H0_H0 ;  /* 0x20000016ff167230 */ /* 0x008fe40000004100 */
[----:B------:R-:W-:Y:S02]  /*0e00*/  FFMA R27, R27, R28, R16 ;  /* 0x0000001c1b1b7223 */ /* 0x000fe40000000010 */
[----:B------:R-:W1:Y:S01]  /*0e10*/  LDS.U16 R16, [R23+0x1800] ;  /* 0x0018000017107984 */ /* 0x000e620000000400 */
[----:B----4-:R-:W-:-:S02]  /*0e20*/  HADD2.F32 R19, -RZ, R19.H0_H0 ;  /* 0x20000013ff137230 */ /* 0x010fc40000004100 */
[----:B------:R-:W-:Y:S02]  /*0e30*/  FFMA R27, R24, R22, R27 ;  /* 0x00000016181b7223 */ /* 0x000fe4000000001b */
[----:B------:R-:W2:Y:S01]  /*0e40*/  LDS.U16 R22, [R23+0x2800] ;  /* 0x0028000017167984 */ /* 0x000ea20000000400 */
[----:B-----5:R-:W-:-:S03]  /*0e50*/  HADD2.F32 R17, -RZ, R17.H0_H0 ;  /* 0x20000011ff117230 */ /* 0x020fc60000004100 */
[----:B------:R-:W3:Y:S01]  /*0e60*/  LDS.U16 R24, [R23+0x3800] ;  /* 0x0038000017187984 */ /* 0x000ee20000000400 */
[----:B------:R-:W-:Y:S02]  /*0e70*/  HADD2.F32 R18, -RZ, R18.H0_H0 ;  /* 0x20000012ff127230 */ /* 0x000fe40000004100 */
[----:B------:R-:W-:Y:S02]  /*0e80*/  HADD2.F32 R14, -RZ, R14.H0_H0 ;  /* 0x2000000eff0e7230 */ /* 0x000fe40000004100 */
[----:B------:R-:W-:Y:S02]  /*0e90*/  HADD2.F32 R20, -RZ, R20.H0_H0 ;  /* 0x20000014ff147230 */ /* 0x000fe40000004100 */
[----:B0-----:R-:W-:Y:S02]  /*0ea0*/  HADD2.F32 R26, -RZ, R21.H0_H0 ;  /* 0x20000015ff1a7230 */ /* 0x001fe40000004100 */
[----:B------:R-:W-:Y:S02]  /*0eb0*/  HADD2.F32 R21, -RZ, R6.H0_H0 ;  /* 0x20000006ff157230 */ /* 0x000fe40000004100 */
[----:B------:R-:W-:-:S02]  /*0ec0*/  HADD2.F32 R6, -RZ, R15.H0_H0 ;  /* 0x2000000fff067230 */ /* 0x000fc40000004100 */
[----:B------:R-:W-:Y:S01]  /*0ed0*/  FFMA R19, R26, R19, R27 ;  /* 0x000000131a137223 */ /* 0x000fe2000000001b */
[----:B-1----:R-:W-:Y:S02]  /*0ee0*/  HADD2.F32 R16, -RZ, R16.H0_H0 ;  /* 0x20000010ff107230 */ /* 0x002fe40000004100 */
[----:B--2---:R-:W-:-:S03]  /*0ef0*/  HADD2.F32 R15, -RZ, R22.H0_H0 ;  /* 0x20000016ff0f7230 */ /* 0x004fc60000004100 */
[----:B------:R-:W-:-:S04]  /*0f00*/  FFMA R16, R16, R17, R19 ;  /* 0x0000001110107223 */ /* 0x000fc80000000013 */
[----:B------:R-:W-:-:S04]  /*0f10*/  FFMA R16, R21, R18, R16 ;  /* 0x0000001215107223 */ /* 0x000fc80000000010 */
[----:B------:R-:W-:Y:S01]  /*0f20*/  FFMA R6, R15, R6, R16 ;  /* 0x000000060f067223 */ /* 0x000fe20000000010 */
[----:B---3--:R-:W-:-:S03]  /*0f30*/  HADD2.F32 R15, -RZ, R24.H0_H0 ;  /* 0x20000018ff0f7230 */ /* 0x008fc60000004100 */
[----:B------:R-:W-:-:S04]  /*0f40*/  FFMA R6, R7, R14, R6 ;  /* 0x0000000e07067223 */ /* 0x000fc80000000006 */
[----:B------:R-:W-:-:S07]  /*0f50*/  FFMA R16, R15, R20, R6 ;  /* 0x000000140f107223 */ /* 0x000fce0000000006 */
.L_x_9:
[----:B------:R-:W-:Y:S05]  /*0f60*/  BSYNC.RECONVERGENT B1 ;  /* 0x0000000000017941 */ /* 0x000fea0003800200 */
.L_x_8:
[----:B------:R-:W-:Y:S05]  /*0f70*/  @!P2 BRA `(.L_x_4) ;  /* 0x0000000000d0a947 */ /* 0x000fea0003800000 */
[----:B------:R-:W-:Y:S01]  /*0f80*/  ISETP.GE.U32.AND P1, PT, R25, 0x4, PT ;  /* 0x000000041900780c */ /* 0x000fe20003f26070 */
[----:B------:R-:W-:Y:S01]  /*0f90*/  BSSY.RECONVERGENT B1, `(.L_x_10) ;  /* 0x000001c000017945 */ /* 0x000fe20003800200 */
[----:B------:R-:W-:-:S04]  /*0fa0*/  LOP3.LUT R12, R12, 0x3, RZ, 0xc0, !PT ;  /* 0x000000030c0c7812 */ /* 0x000fc800078ec0ff */
[----:B------:R-:W-:-:S07]  /*0fb0*/  ISETP.NE.AND P2, PT, R12, RZ, PT ;  /* 0x000000ff0c00720c */ /* 0x000fce0003f45270 */
[----:B------:R-:W-:Y:S06]  /*0fc0*/  @!P1 BRA `(.L_x_11) ;  /* 0x0000000000609947 */ /* 0x000fec0003800000 */
[----:B------:R-:W-:-:S05]  /*0fd0*/  IMAD.WIDE.U32 R14, R13, 0x2, R2 ;  /* 0x000000020d0e7825 */ /* 0x000fca00078e0002 */
[----:B------:R-:W2:Y:S04]  /*0fe0*/  LDG.E.U16 R18, desc[UR6][R14.64] ;  /* 0x000000060e127981 */ /* 0x000ea8000c1e1500 */
[----:B------:R-:W3:Y:S04]  /*0ff0*/  LDG.E.U16 R20, desc[UR6][R14.64+0x40] ;  /* 0x000040060e147981 */ /* 0x000ee8000c1e1500 */
[----:B------:R-:W4:Y:S04]  /*1000*/  LDG.E.U16 R23, desc[UR6][R14.64+0x80] ;  /* 0x000080060e177981 */ /* 0x000f28000c1e1500 */
[----:B------:R-:W5:Y:S01]  /*1010*/  LDG.E.U16 R6, desc[UR6][R14.64+0xc0] ;  /* 0x0000c0060e067981 */ /* 0x000f62000c1e1500 */
[----:B------:R-:W-:-:S02]  /*1020*/  LEA R7, R13, R9, 0x5 ;  /* 0x000000090d077211 */ /* 0x000fc400078e28ff */
[----:B------:R-:W-:Y:S02]  /*1030*/  IADD3 R13, PT, PT, R13, 0x80, RZ ;  /* 0x000000800d0d7810 */ /* 0x000fe40007ffe0ff */
[----:B------:R-:W-:-:S05]  /*1040*/  LEA R7, R7, UR4, 0x1 ;  /* 0x0000000407077c11 */ /* 0x000fca000f8e08ff */
[----:B------:R-:W0:Y:S04]  /*1050*/  LDS.U16 R17, [R7] ;  /* 0x0000000007117984 */ /* 0x000e280000000400 */
[----:B------:R-:W-:Y:S04]  /*1060*/  LDS.U16 R19, [R7+0x800] ;  /* 0x0008000007137984 */ /* 0x000fe80000000400 */
[----:B------:R-:W1:Y:S04]  /*1070*/  LDS.U16 R22, [R7+0x1000] ;  /* 0x0010000007167984 */ /* 0x000e680000000400 */
[----:B------:R-:W1:Y:S01]  /*1080*/  LDS.U16 R24, [R7+0x1800] ;  /* 0x0018000007187984 */ /* 0x000e620000000400 */
[----:B0-----:R-:W-:-:S02]  /*1090*/  HADD2.F32 R17, -RZ, R17.H0_H0 ;  /* 0x20000011ff117230 */ /* 0x001fc40000004100 */
[----:B-1----:R-:W-:Y:S02]  /*10a0*/  HADD2.F32 R22, -RZ, R22.H0_H0 ;  /* 0x20000016ff167230 */ /* 0x002fe40000004100 */
[----:B------:R-:W-:Y:S02]  /*10b0*/  HADD2.F32 R24, -RZ, R24.H0_H0 ;  /* 0x20000018ff187230 */ /* 0x000fe40000004100 */
[----:B--2---:R-:W-:Y:S02]  /*10c0*/  HADD2.F32 R18, -RZ, R18.H0_H0 ;  /* 0x20000012ff127230 */ /* 0x004fe40000004100 */
[----:B---3--:R-:W-:-:S03]  /*10d0*/  HADD2.F32 R21, -RZ, R20.H0_H0 ;  /* 0x20000014ff157230 */ /* 0x008fc60000004100 */
[----:B------:R-:W-:Y:S01]  /*10e0*/  FFMA R17, R17, R18, R16 ;  /* 0x0000001211117223 */ /* 0x000fe20000000010 */
[----:B------:R-:W-:Y:S02]  /*10f0*/  HADD2.F32 R20, -RZ, R19.H0_H0 ;  /* 0x20000013ff147230 */ /* 0x000fe40000004100 */
[----:B----4-:R-:W-:-:S03]  /*1100*/  HADD2.F32 R23, -RZ, R23.H0_H0 ;  /* 0x20000017ff177230 */ /* 0x010fc60000004100 */
[----:B------:R-:W-:Y:S01]  /*1110*/  FFMA R17, R20, R21, R17 ;  /* 0x0000001514117223 */ /* 0x000fe20000000011 */
[----:B-----5:R-:W-:-:S03]  /*1120*/  HADD2.F32 R6, -RZ, R6.H0_H0 ;  /* 0x20000006ff067230 */ /* 0x020fc60000004100 */
[----:B------:R-:W-:-:S04]  /*1130*/  FFMA R17, R22, R23, R17 ;  /* 0x0000001716117223 */ /* 0x000fc80000000011 */
[----:B------:R-:W-:-:S07]  /*1140*/  FFMA R16, R24, R6, R17 ;  /* 0x0000000618107223 */ /* 0x000fce0000000011 */
.L_x_11:
[----:B------:R-:W-:Y:S05]  /*1150*/  BSYNC.RECONVERGENT B1 ;  /* 0x0000000000017941 */ /* 0x000fea0003800200 */
.L_x_10:
[----:B------:R-:W-:Y:S05]  /*1160*/  @!P2 BRA `(.L_x_4) ;  /* 0x000000000054a947 */ /* 0x000fea0003800000 */
[----:B------:R-:W-:-:S05]  /*1170*/  IMAD.WIDE.U32 R6, R13, 0x2, R2 ;  /* 0x000000020d067825 */ /* 0x000fca00078e0002 */
[----:B------:R-:W2:Y:S01]  /*1180*/  LDG.E.U16 R14, desc[UR6][R6.64] ;  /* 0x00000006060e7981 */ /* 0x000ea2000c1e1500 */
[----:B------:R-:W-:Y:S02]  /*1190*/  LEA R13, R13, R9, 0x5 ;  /* 0x000000090d0d7211 */ /* 0x000fe400078e28ff */
[----:B------:R-:W-:Y:S02]  /*11a0*/  ISETP.NE.AND P1, PT, R12, 0x1, PT ;  /* 0x000000010c00780c */ /* 0x000fe40003f25270 */
[----:B------:R-:W-:-:S05]  /*11b0*/  LEA R18, R13, UR4, 0x1 ;  /* 0x000000040d127c11 */ /* 0x000fca000f8e08ff */
[----:B------:R-:W0:Y:S02]  /*11c0*/  LDS.U16 R13, [R18] ;  /* 0x00000000120d7984 */ /* 0x000e240000000400 */
[----:B0-----:R-:W-:Y:S02]  /*11d0*/  HADD2.F32 R13, -RZ, R13.H0_H0 ;  /* 0x2000000dff0d7230 */ /* 0x001fe40000004100 */
[----:B--2---:R-:W-:-:S05]  /*11e0*/  HADD2.F32 R14, -RZ, R14.H0_H0 ;  /* 0x2000000eff0e7230 */ /* 0x004fca0000004100 */
[----:B------:R-:W-:Y:S01]  /*11f0*/  FFMA R16, R13, R14, R16 ;  /* 0x0000000e0d107223 */ /* 0x000fe20000000010 */
[----:B------:R-:W-:Y:S06]  /*1200*/  @!P1 BRA `(.L_x_4) ;  /* 0x00000000002c9947 */ /* 0x000fec0003800000 */
[----:B------:R-:W-:Y:S01]  /*1210*/  ISETP.NE.AND P1, PT, R12, 0x2, PT ;  /* 0x000000020c00780c */ /* 0x000fe20003f25270 */
[----:B------:R-:W2:Y:S04]  /*1220*/  LDG.E.U16 R14, desc[UR6][R6.64+0x40] ;  /* 0x00004006060e7981 */ /* 0x000ea8000c1e1500 */
[----:B------:R-:W0:Y:S08]  /*1230*/  LDS.U16 R12, [R18+0x800] ;  /* 0x00080000120c7984 */ /* 0x000e300000000400 */
[----:B------:R-:W3:Y:S04]  /*1240*/  @P1 LDG.E.U16 R17, desc[UR6][R6.64+0x80] ;  /* 0x0000800606111981 */ /* 0x000ee8000c1e1500 */
[----:B------:R-:W1:Y:S01]  /*1250*/  @P1 LDS.U16 R15, [R18+0x1000] ;  /* 0x00100000120f1984 */ /* 0x000e620000000400 */
[----:B0-----:R-:W-:-:S02]  /*1260*/  HADD2.F32 R13, -RZ, R12.H0_H0 ;  /* 0x2000000cff0d7230 */ /* 0x001fc40000004100 */
[----:B-1----:R-:W-:Y:S02]  /*1270*/  @P1 HADD2.F32 R15, -RZ, R15.H0_H0 ;  /* 0x2000000fff0f1230 */ /* 0x002fe40000004100 */
[----:B--2---:R-:W-:-:S05]  /*1280*/  HADD2.F32 R14, -RZ, R14.H0_H0 ;  /* 0x2000000eff0e7230 */ /* 0x004fca0000004100 */
[----:B------:R-:W-:Y:S01]  /*1290*/  FFMA R16, R13, R14, R16 ;  /* 0x0000000e0d107223 */ /* 0x000fe20000000010 */
[----:B---3--:R-:W-:-:S05]  /*12a0*/  @P1 HADD2.F32 R17, -RZ, R17.H0_H0 ;  /* 0x20000011ff111230 */ /* 0x008fca0000004100 */
[----:B------:R-:W-:-:S07]  /*12b0*/  @P1 FFMA R16, R15, R17, R16 ;  /* 0x000000110f101223 */ /* 0x000fce0000000010 */
.L_x_4:
[----:B------:R-:W-:Y:S05]  /*12c0*/  BSYNC.RECONVERGENT B0 ;  /* 0x0000000000007941 */ /* 0x000fea0003800200 */
.L_x_3:
[----:B------:R-:W1:Y:S01]  /*12d0*/  SHFL.DOWN PT, R7, R16, 0x10, 0x1f ;  /* 0x0a001f0010077f89 */ /* 0x000e6200000e0000 */
[----:B------:R-:W2:Y:S01]  /*12e0*/  LDCU UR5, c[0x0][0x398] ;  /* 0x00007300ff0577ac */ /* 0x000ea20008000800 */
[----:B------:R-:W-:Y:S01]  /*12f0*/  IADD3 R9, PT, PT, R9, 0x1, RZ ;  /* 0x0000000109097810 */ /* 0x000fe20007ffe0ff */
[----:B-1----:R-:W-:-:S05]  /*1300*/  FADD R7, R7, R16 ;  /* 0x0000001007077221 */ /* 0x002fca0000000000 */
[----:B------:R-:W1:Y:S02]  /*1310*/  SHFL.DOWN PT, R6, R7, 0x8, 0x1f ;  /* 0x09001f0007067f89 */ /* 0x000e6400000e0000 */
[----:B-1----:R-:W-:-:S05]  /*1320*/  FADD R6, R7, R6 ;  /* 0x0000000607067221 */ /* 0x002fca0000000000 */
[----:B------:R-:W1:Y:S02]  /*1330*/  SHFL.DOWN PT, R13, R6, 0x4, 0x1f ;  /* 0x08801f00060d7f89 */ /* 0x000e6400000e0000 */
[----:B-1----:R-:W-:-:S05]  /*1340*/  FADD R13, R6, R13 ;  /* 0x0000000d060d7221 */ /* 0x002fca0000000000 */
[----:B0-----:R-:W0:Y:S02]  /*1350*/  SHFL.DOWN PT, R12, R13, 0x2, 0x1f ;  /* 0x08401f000d0c7f89 */ /* 0x001e2400000e0000 */
[----:B0-----:R-:W-:-:S05]  /*1360*/  FADD R12, R13, R12 ;  /* 0x0000000c0d0c7221 */ /* 0x001fca0000000000 */
[----:B------:R-:W0:Y:S02]  /*1370*/  SHFL.DOWN PT, R15, R12, 0x1, 0x1f ;  /* 0x08201f000c0f7f89 */ /* 0x000e2400000e0000 */
[----:B0-----:R-:W-:-:S04]  /*1380*/  FADD R14, R12, R15 ;  /* 0x0000000f0c0e7221 */ /* 0x001fc80000000000 */
[----:B------:R-:W-:-:S05]  /*1390*/  @!P0 FADD R11, -R14, R11 ;  /* 0x0000000b0e0b8221 */ /* 0x000fca0000000100 */
[----:B------:R-:W-:-:S05]  /*13a0*/  @!P0 F2FP.F16.F32.PACK_AB R11, RZ, R11 ;  /* 0x0000000bff0b823e */ /* 0x000fca00000000ff */
[----:B------:R1:W-:Y:S01]  /*13b0*/  @!P0 STG.E.U16 desc[UR6][R4.64], R11 ;  /* 0x0000000b04008986 */ /* 0x0003e2000c101506 */
[----:B--2---:R-:W-:Y:S01]  /*13c0*/  ISETP.NE.AND P0, PT, R9, UR5, PT ;  /* 0x0000000509007c0c */ /* 0x004fe2000bf05270 */
[----:B------:R-:W-:-:S12]  /*13d0*/  NOP ;  /* 0x0000000000007918 */ /* 0x000fd80000000000 */
[----:B-1----:R-:W-:Y:S05]  /*13e0*/  @P0 BRA `(.L_x_12) ;  /* 0xfffffff0005c0947 */ /* 0x002fea000383ffff */
[----:B------:R-:W-:Y:S05]  /*13f0*/  EXIT ;  /* 0x000000000000794d */ /* 0x000fea0003800000 */
.L_x_13:
[----:B------:R-:W-:-:S00]  /*1400*/  BRA `(.L_x_13) ;  /* 0xfffffffc00fc7947 */ /* 0x000fc0000383ffff */
[----:B------:R-:W-:-:S00]  /*1410*/  NOP ;  /* 0x0000000000007918 */ /* 0x000fc00000000000 */
        /* <DEDUP_REMOVED lines=14> */
.L_x_137:


//--------------------- .text._Z34panel_getf2_microblock_coop_kernelP6__halfiiiiiiS0_PiiS1_ --------------------------
	.section	.text._Z34panel_getf2_microblock_coop_kernelP6__halfiiiiiiS0_PiiS1_,"ax",@progbits
	.align	128
        .global         _Z34panel_getf2_microblock_coop_kernelP6__halfiiiiiiS0_PiiS1_
        .type           _Z34panel_getf2_microblock_coop_kernelP6__halfiiiiiiS0_PiiS1_,@function
        .size           _Z34panel_getf2_microblock_coop_kernelP6__halfiiiiiiS0_PiiS1_,(.L_x_138 - _Z34panel_getf2_microblock_coop_kernelP6__halfiiiiiiS0_PiiS1_)
        .other          _Z34panel_getf2_microblock_coop_kernelP6__halfiiiiiiS0_PiiS1_,@"STO_CUDA_ENTRY STV_DEFAULT"
_Z34panel_getf2_microblock_coop_kernelP6__halfiiiiiiS0_PiiS1_:
.text._Z34panel_getf2_microblock_coop_kernelP6__halfiiiiiiS0_PiiS1_:
[----:B------:R-:W-:Y:S08]  /*0000*/  LDC R1, c[0x0][0x37c] ;  /* 0x0000df00ff017b82 */ /* 0x000ff00000000800 */
[----:B------:R-:W0:Y:S02]  /*0010*/  LDC.64 R6, c[0x0][0x398] ;  /* 0x0000e600ff067b82 */ /* 0x000e240000000a00 */
[----:B0-----:R-:W-:-:S13]  /*0020*/  ISETP.GE.AND P0, PT, R6, R7, PT ;  /* 0x000000070600720c */ /* 0x001fda0003f06270 */
[----:B------:R-:W-:Y:S05]  /*0030*/  @P0 EXIT ;  /* 0x000000000000094d */ /* 0x000fea0003800000 */
[----:B------:R-:W0:Y:S01]  /*0040*/  S2R R0, SR_CTAID.Z ;  /* 0x0000000000007919 */ /* 0x000e220000002700 */
[----:B------:R-:W1:Y:S01]  /*0050*/  LDCU.64 UR6, c[0x0][0x390] ;  /* 0x00007200ff0677ac */ /* 0x000e620008000a00 */
[----:B------:R-:W2:Y:S01]  /*0060*/  LDC.64 R2, c[0x0][0x3a0] ;  /* 0x0000e800ff027b82 */ /* 0x000ea20000000a00 */
[----:B------:R-:W3:Y:S01]  /*0070*/  S2R R10, SR_CTAID.X ;  /* 0x00000000000a7919 */ /* 0x000ee20000002500 */
[----:B------:R-:W4:Y:S01]  /*0080*/  LDCU UR5, c[0x0][0x370] ;  /* 0x00006e00ff0577ac */ /* 0x000f220008000800 */
[----:B------:R-:W3:Y:S01]  /*0090*/  S2R R5, SR_CTAID.Y ;  /* 0x0000000000057919 */ /* 0x000ee20000002600 */
[----:B------:R-:W5:Y:S01]  /*00a0*/  LDCU UR8, c[0x0][0x3b0] ;  /* 0x00007600ff0877ac */ /* 0x000f620008000800 */
[----:B------:R-:W5:Y:S01]  /*00b0*/  S2R R9, SR_TID.X ;  /* 0x0000000000097919 */ /* 0x000f620000002100 */
[----:B------:R-:W0:Y:S01]  /*00c0*/  LDCU UR9, c[0x0][0x398] ;  /* 0x00007300ff0977ac */ /* 0x000e220008000800 */
[----:B------:R-:W0:Y:S01]  /*00d0*/  LDCU.64 UR10, c[0x0][0x358] ;  /* 0x00006b00ff0a77ac */ /* 0x000e220008000a00 */
[----:B-1----:R-:W-:Y:S01]  /*00e0*/  UIADD3 UR4, UPT, UPT, UR6, UR7, URZ ;  /* 0x0000000706047290 */ /* 0x002fe2000fffe0ff */
[----:B------:R-:W1:Y:S01]  /*00f0*/  LDCU UR6, c[0x0][0x374] ;  /* 0x00006e80ff0677ac */ /* 0x000e620008000800 */
[----:B------:R-:W5:Y:S01]  /*0100*/  LDCU UR7, c[0x0][0x378] ;  /* 0x00006f00ff0777ac */ /* 0x000f620008000800 */
[----:B----4-:R-:W-:Y:S01]  /*0110*/  UIADD3 UR5, UPT, UPT, URZ, -UR5, URZ ;  /* 0x80000005ff057290 */ /* 0x010fe2000fffe0ff */
[----:B0-----:R-:W-:-:S02]  /*0120*/  IMAD.MOV R11, RZ, RZ, -R0 ;  /* 0x000000ffff0b7224 */ /* 0x001fc400078e0a00 */
[----:B---3--:R-:W-:Y:S01]  /*0130*/  IMAD.IADD R0, R10, 0x1, R5 ;  /* 0x000000010a007824 */ /* 0x008fe200078e0205 */
[----:B-1----:R-:W-:Y:S01]  /*0140*/  UIMAD UR5, UR5, UR6, URZ ;  /* 0x00000006050572a4 */ /* 0x002fe2000f8e02ff */
[----:B-----5:R-:W-:-:S03]  /*0150*/  LOP3.LUT R9, R9, 0x1f, RZ, 0xc0, !PT ;  /* 0x0000001f09097812 */ /* 0x020fc600078ec0ff */
[----:B------:R-:W-:Y:S01]  /*0160*/  UIMAD UR5, UR7, UR5, -0x7fffffff ;  /* 0x80000001070574a4 */ /* 0x000fe2000f8e0205 */
[----:B------:R-:W-:Y:S02]  /*0170*/  ISETP.NE.AND P0, PT, R0, R11, PT ;  /* 0x0000000b0000720c */ /* 0x000fe40003f05270 */
[----:B------:R-:W-:Y:S01]  /*0180*/  LOP3.LUT R0, RZ, R6, RZ, 0x33, !PT ;  /* 0x00000006ff007212 */ /* 0x000fe200078e33ff */
[----:B--2---:R-:W-:Y:S01]  /*0190*/  IMAD.WIDE.U32 R2, R9, 0x2, R2 ;  /* 0x0000000209027825 */ /* 0x004fe200078e0002 */
[----:B------:R-:W-:-:S03]  /*01a0*/  LOP3.LUT R5, RZ, R9, RZ, 0x33, !PT ;  /* 0x00000009ff057212 */ /* 0x000fc600078e33ff */
[----:B------:R-:W-:Y:S02]  /*01b0*/  IMAD.IADD R7, R0, 0x1, R7 ;  /* 0x0000000100077824 */ /* 0x000fe400078e0207 */
[----:B------:R-:W-:-:S04]  /*01c0*/  VIADD R5, R5, UR8 ;  /* 0x0000000805057c36 */ /* 0x000fc80008000000 */
[----:B------:R-:W-:Y:S01]  /*01d0*/  VOTEU.ANY UP0, P0 ;  /* 0x0000000000ff7886 */ /* 0x000fe20000000100 */
[----:B------:R-:W-:Y:S01]  /*01e0*/  IADD3 R8, P0, PT, R2, 0x200, RZ ;  /* 0x0000020002087810 */ /* 0x000fe20007f1e0ff */
[----:B------:R-:W-:-:S04]  /*01f0*/  USEL UR5, UR5, 0x1, !UP0 ;  /* 0x0000000105057887 */ /* 0x000fc8000c000000 */
[----:B------:R-:W-:-:S08]  /*0200*/  IMAD.X R6, RZ, RZ, R3, P0 ;  /* 0x000000ffff067224 */ /* 0x000fd000000e0603 */
.L_x_100:
[----:B01----:R-:W0:Y:S01]  /*0210*/  LDC R11, c[0x0][0x390] ;  /* 0x0000e400ff0b7b82 */ /* 0x003e220000000800 */
[----:B------:R-:W1:Y:S01]  /*0220*/  LDCU UR14, c[0x0][0x388] ;  /* 0x00007100ff0e77ac */ /* 0x000e620008000800 */
[----:B0-2---:R-:W-:-:S05]  /*0230*/  VIADD R14, R11, UR9 ;  /* 0x000000090b0e7c36 */ /* 0x005fca0008000000 */
[----:B-1----:R-:W-:-:S13]  /*0240*/  ISETP.GE.AND P0, PT, R14, UR14, PT ;  /* 0x0000000e0e007c0c */ /* 0x002fda000bf06270 */
[----:B---34-:R-:W-:Y:S05]  /*0250*/  @P0 EXIT ;  /* 0x000000000000094d */ /* 0x018fea0003800000 */
[----:B------:R-:W0:Y:S01]  /*0260*/  S2R R0, SR_TID.X ;  /* 0x0000000000007919 */ /* 0x000e220000002100 */
[----:B------:R-:W-:Y:S01]  /*0270*/  VIMNMX R2, PT, PT, RZ, R7, !PT ;  /* 0x00000007ff027248 */ /* 0x000fe20007fe0100 */
[----:B------:R-:W-:Y:S01]  /*0280*/  BSSY.RECONVERGENT B0, `(.L_x_14) ;  /* 0x0000030000007945 */ /* 0x000fe20003800200 */
[--C-:B------:R-:W-:Y:S01]  /*0290*/  SHF.R.S32.HI R15, RZ, 0x1f, R14.reuse ;  /* 0x0000001fff0f7819 */ /* 0x100fe2000001140e */
[----:B------:R-:W-:Y:S01]  /*02a0*/  IMAD.MOV.U32 R4, RZ, RZ, RZ ;  /* 0x000000ffff047224 */ /* 0x000fe200078e00ff */
[----:B------:R-:W-:Y:S01]  /*02b0*/  VIMNMX R2, PT, PT, R2, 0x20, PT ;  /* 0x0000002002027848 */ /* 0x000fe20003fe0100 */
[----:B------:R-:W-:-:S03]  /*02c0*/  IMAD.MOV.U32 R19, RZ, RZ, R14 ;  /* 0x000000ffff137224 */ /* 0x000fc600078e000e */
[----:B------:R-:W-:Y:S01]  /*02d0*/  VIMNMX.U32 R24, PT, PT, R2, 0x1, !PT ;  /* 0x0000000102187848 */ /* 0x000fe20007fe0000 */
[----:B0-----:R-:W-:-:S04]  /*02e0*/  IMAD R17, R10, 0x100, R0 ;  /* 0x000001000a117824 */ /* 0x001fc800078e0200 */
[----:B------:R-:W-:-:S04]  /*02f0*/  IMAD.U32 R16, R17, 0x2, R14 ;  /* 0x0000000211107824 */ /* 0x000fc800078e000e */
[C---:B------:R-:W-:Y:S01]  /*0300*/  VIADD R22, R16.reuse, 0x1 ;  /* 0x0000000110167836 */ /* 0x040fe20000000000 */
[----:B------:R-:W-:-:S13]  /*0310*/  ISETP.GE.AND P0, PT, R16, UR14, PT ;  /* 0x0000000e10007c0c */ /* 0x000fda000bf06270 */
[----:B------:R-:W-:Y:S05]  /*0320*/  @P0 BRA `(.L_x_15) ;  /* 0x0000000000940947 */ /* 0x000fea0003800000 */
[----:B------:R-:W-:Y:S02]  /*0330*/  ISETP.GE.AND P0, PT, R22, UR14, PT ;  /* 0x0000000e16007c0c */ /* 0x000fe4000bf06270 */
[----:B------:R-:W-:-:S04]  /*0340*/  LOP3.LUT R2, R14, 0x1, RZ, 0xc0, !PT ;  /* 0x000000010e027812 */ /* 0x000fc800078ec0ff */
[----:B------:R-:W-:-:S13]  /*0350*/  ISETP.EQ.U32.OR P1, PT, R2, 0x1, P0 ;  /* 0x000000010200780c */ /* 0x000fda0000722470 */
[----:B------:R-:W-:Y:S05]  /*0360*/  @P1 BRA `(.L_x_16) ;  /* 0x0000000000401947 */ /* 0x000fea0003800000 */
[----:B------:R-:W0:Y:S01]  /*0370*/  LDCU UR6, c[0x0][0x38c] ;  /* 0x00007180ff0677ac */ /* 0x000e220008000800 */
[--C-:B------:R-:W-:Y:S01]  /*0380*/  SHF.R.S32.HI R17, RZ, 0x1f, R16.reuse ;  /* 0x0000001fff117819 */ /* 0x100fe20000011410 */
[----:B------:R-:W1:Y:S02]  /*0390*/  LDCU.64 UR16, c[0x0][0x380] ;  /* 0x00007000ff1077ac */ /* 0x000e640008000a00 */
[----:B0-----:R-:W-:-:S03]  /*03a0*/  IMAD.WIDE R12, R14, UR6, R16 ;  /* 0x000000060e0c7c25 */ /* 0x001fc6000f8e0210 */
[----:B-1----:R-:W-:-:S04]  /*03b0*/  LEA R2, P0, R12, UR16, 0x1 ;  /* 0x000000100c027c11 */ /* 0x002fc8000f8008ff */
[----:B------:R-:W-:-:S05]  /*03c0*/  LEA.HI.X R3, R12, UR17, R13, 0x1, P0 ;  /* 0x000000110c037c11 */ /* 0x000fca00080f0c0d */
[----:B------:R-:W2:Y:S02]  /*03d0*/  LDG.E R2, desc[UR10][R2.64] ;  /* 0x0000000a02027981 */ /* 0x000ea4000c1e1900 */
[--C-:B--2---:R-:W-:Y:S02]  /*03e0*/  HADD2.F32 R4, -RZ, R2.reuse.H0_H0 ;  /* 0x20000002ff047230 */ /* 0x104fe40000004100 */
[----:B------:R-:W-:-:S03]  /*03f0*/  HADD2.F32 R12, -RZ, R2.H1_H1 ;  /* 0x30000002ff0c7230 */ /* 0x000fc60000004100 */
[----:B------:R-:W-:Y:S02]  /*0400*/  FMNMX R13, RZ, |R4|, !PT ;  /* 0x40000004ff0d7209 */ /* 0x000fe40007800000 */
[----:B------:R-:W-:Y:S02]  /*0410*/  FSETP.GT.AND P0, PT, |R4|, RZ, PT ;  /* 0x000000ff0400720b */ /* 0x000fe40003f04200 */
[-C--:B------:R-:W-:Y:S02]  /*0420*/  FSETP.GT.AND P1, PT, |R12|, R13.reuse, PT ;  /* 0x0000000d0c00720b */ /* 0x080fe40003f24200 */
[----:B------:R-:W-:Y:S02]  /*0430*/  SEL R19, R16, R14, P0 ;  /* 0x0000000e10137207 */ /* 0x000fe40000000000 */
[----:B------:R-:W-:Y:S02]  /*0440*/  FSEL R4, |R12|, R13, P1 ;  /* 0x0000000d0c047208 */ /* 0x000fe40000800200 */
[----:B------:R-:W-:Y:S01]  /*0450*/  SEL R19, R22, R19, P1 ;  /* 0x0000001316137207 */ /* 0x000fe20000800000 */
[----:B------:R-:W-:Y:S06]  /*0460*/  BRA `(.L_x_15) ;  /* 0x0000000000447947 */ /* 0x000fec0003800000 */
.L_x_16:
[----:B------:R-:W0:Y:S01]  /*0470*/  LDCU UR6, c[0x0][0x38c] ;  /* 0x00007180ff0677ac */ /* 0x000e220008000800 */
[--C-:B------:R-:W-:Y:S01]  /*0480*/  SHF.R.S32.HI R3, RZ, 0x1f, R16.reuse ;  /* 0x0000001fff037819 */ /* 0x100fe20000011410 */
[----:B------:R-:W-:Y:S01]  /*0490*/  IMAD.MOV.U32 R2, RZ, RZ, R16 ;  /* 0x000000ffff027224 */ /* 0x000fe200078e0010 */
[----:B------:R-:W1:Y:S03]  /*04a0*/  LDCU.64 UR16, c[0x0][0x380] ;  /* 0x00007000ff1077ac */ /* 0x000e660008000a00 */
[----:B0-----:R-:W-:-:S03]  /*04b0*/  IMAD.WIDE R2, R14, UR6, R2 ;  /* 0x000000060e027c25 */ /* 0x001fc6000f8e0202 */
[----:B-1----:R-:W-:-:S04]  /*04c0*/  LEA R12, P1, R2, UR16, 0x1 ;  /* 0x00000010020c7c11 */ /* 0x002fc8000f8208ff */
[----:B------:R-:W-:-:S05]  /*04d0*/  LEA.HI.X R13, R2, UR17, R3, 0x1, P1 ;  /* 0x00000011020d7c11 */ /* 0x000fca00088f0c03 */
[----:B------:R-:W2:Y:S04]  /*04e0*/  LDG.E.U16 R2, desc[UR10][R12.64] ;  /* 0x0000000a0c027981 */ /* 0x000ea8000c1e1500 */
[----:B------:R-:W3:Y:S01]  /*04f0*/  @!P0 LDG.E.U16 R3, desc[UR10][R12.64+0x2] ;  /* 0x0000020a0c038981 */ /* 0x000ee2000c1e1500 */
[----:B--2---:R-:W-:Y:S02]  /*0500*/  HADD2.F32 R2, -RZ, R2.H0_H0 ;  /* 0x20000002ff027230 */ /* 0x004fe40000004100 */
[----:B---3--:R-:W-:-:S03]  /*0510*/  @!P0 HADD2.F32 R3, -RZ, R3.H0_H0 ;  /* 0x20000003ff038230 */ /* 0x008fc60000004100 */
[----:B------:R-:W-:Y:S02]  /*0520*/  FMNMX R4, RZ, |R2|, !PT ;  /* 0x40000002ff047209 */ /* 0x000fe40007800000 */
[----:B------:R-:W-:Y:S02]  /*0530*/  FSETP.GT.AND P1, PT, |R2|, RZ, PT ;  /* 0x000000ff0200720b */ /* 0x000fe40003f24200 */
[C---:B------:R-:W-:Y:S02]  /*0540*/  @!P0 FSETP.GT.AND P2, PT, |R3|.reuse, R4, PT ;  /* 0x000000040300820b */ /* 0x040fe40003f44200 */
[----:B------:R-:W-:Y:S02]  /*0550*/  SEL R19, R16, R14, P1 ;  /* 0x0000000e10137207 */ /* 0x000fe40000800000 */
[----:B------:R-:W-:Y:S02]  /*0560*/  @!P0 FSEL R4, |R3|, R4, P2 ;  /* 0x0000000403048208 */ /* 0x000fe40001000200 */
[----:B------:R-:W-:-:S07]  /*0570*/  @!P0 SEL R19, R22, R19, P2 ;  /* 0x0000001316138207 */ /* 0x000fce0001000000 */
.L_x_15:
[----:B------:R-:W-:Y:S05]  /*0580*/  BSYNC.RECONVERGENT B0 ;  /* 0x0000000000007941 */ /* 0x000fea0003800200 */
.L_x_14:
[----:B------:R-:W0:Y:S01]  /*0590*/  SHFL.DOWN PT, R3, R4, 0x10, 0x1f ;  /* 0x0a001f0004037f89 */ /* 0x000e2200000e0000 */
[----:B------:R-:W-:Y:S03]  /*05a0*/  BSSY.RECONVERGENT B0, `(.L_x_17) ;  /* 0x0000024000007945 */ /* 0x000fe60003800200 */
[----:B------:R-:W1:Y:S01]  /*05b0*/  SHFL.DOWN PT, R2, R19, 0x10, 0x1f ;  /* 0x0a001f0013027f89 */ /* 0x000e6200000e0000 */
[----:B0-----:R-:W-:-:S04]  /*05c0*/  FSETP.GEU.AND P0, PT, R4, R3, PT ;  /* 0x000000030400720b */ /* 0x001fc80003f0e000 */
[----:B------:R-:W-:Y:S02]  /*05d0*/  FSEL R3, R3, R4, !P0 ;  /* 0x0000000403037208 */ /* 0x000fe40004000000 */
[----:B-1----:R-:W-:-:S03]  /*05e0*/  SEL R2, R2, R19, !P0 ;  /* 0x0000001302027207 */ /* 0x002fc60004000000 */
[----:B------:R-:W0:Y:S04]  /*05f0*/  SHFL.DOWN PT, R12, R3, 0x8, 0x1f ;  /* 0x09001f00030c7f89 */ /* 0x000e2800000e0000 */
        /* <DEDUP_REMOVED lines=13> */
[----:B-1----:R-:W-:Y:S02]  /*06d0*/  SEL R3, R3, R4, !P0 ;  /* 0x0000000403037207 */ /* 0x002fe40004000000 */
[----:B------:R-:W-:Y:S01]  /*06e0*/  ISETP.NE.AND P0, PT, R9, RZ, PT ;  /* 0x000000ff0900720c */ /* 0x000fe20003f05270 */
[----:B------:R-:W0:Y:S04]  /*06f0*/  SHFL.DOWN PT, R19, R18, 0x1, 0x1f ;  /* 0x08201f0012137f89 */ /* 0x000e2800000e0000 */
[----:B------:R-:W1:Y:S01]  /*0700*/  SHFL.DOWN PT, R2, R3, 0x1, 0x1f ;  /* 0x08201f0003027f89 */ /* 0x000e6200000e0000 */
[----:B0-----:R-:W-:-:S04]  /*0710*/  FSETP.GEU.AND P1, PT, R18, R19, PT ;  /* 0x000000131200720b */ /* 0x001fc80003f2e000 */
[----:B------:R-:W-:Y:S02]  /*0720*/  FSEL R19, R19, R18, !P1 ;  /* 0x0000001213137208 */ /* 0x000fe40004800000 */
[----:B-1----:R-:W-:Y:S01]  /*0730*/  SEL R13, R2, R3, !P1 ;  /* 0x00000003020d7207 */ /* 0x002fe20004800000 */
[----:B------:R-:W-:Y:S06]  /*0740*/  @P0 BRA `(.L_x_18) ;  /* 0x0000000000240947 */ /* 0x000fec0003800000 */
[----:B------:R-:W0:Y:S01]  /*0750*/  S2UR UR8, SR_CgaCtaId ;  /* 0x00000000000879c3 */ /* 0x000e220000008800 */
[----:B------:R-:W-:Y:S01]  /*0760*/  UMOV UR6, 0x400 ;  /* 0x0000040000067882 */ /* 0x000fe20000000000 */
[----:B------:R-:W-:Y:S01]  /*0770*/  SHF.R.U32.HI R2, RZ, 0x3, R0 ;  /* 0x00000003ff027819 */ /* 0x000fe20000011600 */
[----:B------:R-:W-:-:S03]  /*0780*/  UIADD3 UR7, UPT, UPT, UR6, 0x20, URZ ;  /* 0x0000002006077890 */ /* 0x000fc6000fffe0ff */
[----:B------:R-:W-:Y:S01]  /*0790*/  LOP3.LUT R2, R2, 0x7c, RZ, 0xc0, !PT ;  /* 0x0000007c02027812 */ /* 0x000fe200078ec0ff */
[----:B0-----:R-:W-:Y:S02]  /*07a0*/  ULEA UR6, UR8, UR6, 0x18 ;  /* 0x0000000608067291 */ /* 0x001fe4000f8ec0ff */
[----:B------:R-:W-:-:S07]  /*07b0*/  ULEA UR7, UR8, UR7, 0x18 ;  /* 0x0000000708077291 */ /* 0x000fce000f8ec0ff */
[----:B------:R0:W-:Y:S04]  /*07c0*/  STS [R2+UR6], R19 ;  /* 0x0000001302007988 */ /* 0x0001e80008000806 */
[----:B------:R0:W-:Y:S02]  /*07d0*/  STS [R2+UR7], R13 ;  /* 0x0000000d02007988 */ /* 0x0001e40008000807 */
.L_x_18:
[----:B------:R-:W-:Y:S05]  /*07e0*/  BSYNC.RECONVERGENT B0 ;  /* 0x0000000000007941 */ /* 0x000fea0003800200 */
.L_x_17:
[----:B------:R-:W-:Y:S01]  /*07f0*/  BAR.SYNC.DEFER_BLOCKING 0x0 ;  /* 0x0000000000007b1d */ /* 0x000fe20000010000 */
[----:B------:R-:W-:-:S05]  /*0800*/  ISETP.GT.U32.AND P2, PT, R0, 0x1f, PT ;  /* 0x0000001f0000780c */ /* 0x000fca0003f44070 */
[----:B------:R-:W-:Y:S08]  /*0810*/  BSSY B0, `(.L_x_19) ;  /* 0x0000033000007945 */ /* 0x000ff00003800000 */
[----:B------:R-:W-:Y:S05]  /*0820*/  @P2 BRA `(.L_x_20) ;  /* 0x0000000000c42947 */ /* 0x000fea0003800000 */
[----:B------:R-:W-:Y:S01]  /*0830*/  ISETP.GT.U32.AND P1, PT, R9, 0x7, PT ;  /* 0x000000070900780c */ /* 0x000fe20003f24070 */
[----:B------:R-:W-:Y:S01]  /*0840*/  BSSY.RECONVERGENT B1, `(.L_x_21) ;  /* 0x000000d000017945 */ /* 0x000fe20003800200 */
[----:B0-----:R-:W-:Y:S02]  /*0850*/  IMAD.MOV.U32 R2, RZ, RZ, RZ ;  /* 0x000000ffff027224 */ /* 0x001fe400078e00ff */
[----:B------:R-:W-:-:S09]  /*0860*/  IMAD.MOV.U32 R3, RZ, RZ, R14 ;  /* 0x000000ffff037224 */ /* 0x000fd200078e000e */
[----:B------:R-:W-:Y:S05]  /*0870*/  @P1 BRA `(.L_x_22) ;  /* 0x0000000000241947 */ /* 0x000fea0003800000 */
[----:B------:R-:W0:Y:S01]  /*0880*/  S2UR UR7, SR_CgaCtaId ;  /* 0x00000000000779c3 */ /* 0x000e220000008800 */
[----:B------:R-:W-:Y:S02]  /*0890*/  UMOV UR6, 0x400 ;  /* 0x0000040000067882 */ /* 0x000fe40000000000 */
[----:B------:R-:W-:Y:S02]  /*08a0*/  UIADD3 UR8, UPT, UPT, UR6, 0x20, URZ ;  /* 0x0000002006087890 */ /* 0x000fe4000fffe0ff */
[----:B0-----:R-:W-:Y:S02]  /*08b0*/  ULEA UR6, UR7, UR6, 0x18 ;  /* 0x0000000607067291 */ /* 0x001fe4000f8ec0ff */
[----:B------:R-:W-:-:S04]  /*08c0*/  ULEA UR8, UR7, UR8, 0x18 ;  /* 0x0000000807087291 */ /* 0x000fc8000f8ec0ff */
[C---:B------:R-:W-:Y:S02]  /*08d0*/  LEA R2, R9.reuse, UR6, 0x2 ;  /* 0x0000000609027c11 */ /* 0x040fe4000f8e10ff */
[----:B------:R-:W-:-:S04]  /*08e0*/  LEA R3, R9, UR8, 0x2 ;  /* 0x0000000809037c11 */ /* 0x000fc8000f8e10ff */
[----:B------:R-:W0:Y:S04]  /*08f0*/  LDS R2, [R2] ;  /* 0x0000000002027984 */ /* 0x000e280000000800 */
[----:B------:R-:W1:Y:S02]  /*0900*/  LDS R3, [R3] ;  /* 0x0000000003037984 */ /* 0x000e640000000800 */
.L_x_22:
[----:B------:R-:W-:Y:S05]  /*0910*/  BSYNC.RECONVERGENT B1 ;  /* 0x0000000000017941 */ /* 0x000fea0003800200 */
.L_x_21:
[----:B------:R-:W-:-:S03]  /*0920*/  UMOV UR6, 0xffffffff ;  /* 0xffffffff00067882 */ /* 0x000fc60000000000 */
[----:B------:R-:W-:Y:S05]  /*0930*/  BRA.DIV UR6, `(.L_x_23) ;  /* 0x0000003206f87947 */ /* 0x000fea000b800000 */
[----:B0-----:R-:W0:Y:S04]  /*0940*/  SHFL.DOWN PT, R25, R2, 0x10, 0x1f ;  /* 0x0a001f0002197f89 */ /* 0x001e2800000e0000 */
[----:B-1----:R-:W1:Y:S01]  /*0950*/  SHFL.DOWN PT, R4, R3, 0x10, 0x1f ;  /* 0x0a001f0003047f89 */ /* 0x002e6200000e0000 */
        /* <DEDUP_REMOVED lines=18> */
[----:B------:R0:W1:Y:S04]  /*0a80*/  SHFL.DOWN PT, R25, R26, 0x1, 0x1f ;  /* 0x08201f001a197f89 */ /* 0x00006800000e0000 */
[----:B------:R0:W2:Y:S02]  /*0a90*/  SHFL.DOWN PT, R21, R4, 0x1, 0x1f ;  /* 0x08201f0004157f89 */ /* 0x0000a400000e0000 */
.L_x_111:
[----:B------:R-:W3:Y:S01]  /*0aa0*/  LDC.64 R12, c[0x0][0x3a0] ;  /* 0x0000e800ff0c7b82 */ /* 0x000ee20000000a00 */
[----:B-1----:R-:W-:-:S04]  /*0ab0*/  FSETP.GEU.AND P1, PT, R26, R25, PT ;  /* 0x000000191a00720b */ /* 0x002fc80003f2e000 */
[----:B------:R-:W-:Y:S02]  /*0ac0*/  FSEL R18, R25, R26, !P1 ;  /* 0x0000001a19127208 */ /* 0x000fe40004800000 */
[----:B--2---:R-:W-:Y:S01]  /*0ad0*/  SEL R21, R21, R4, !P1 ;  /* 0x0000000415157207 */ /* 0x004fe20004800000 */
[----:B------:R-:W1:Y:S01]  /*0ae0*/  LDC.64 R2, c[0x0][0x3a8] ;  /* 0x0000ea00ff027b82 */ /* 0x000e620000000a00 */
[----:B------:R-:W-:Y:S01]  /*0af0*/  @!P0 F2FP.F16.F32.PACK_AB R18, RZ, R18 ;  /* 0x00000012ff12823e */ /* 0x000fe200000000ff */
[----:B---3--:R-:W-:-:S05]  /*0b00*/  @!P0 IMAD.WIDE.U32 R12, R10, 0x2, R12 ;  /* 0x000000020a0c8825 */ /* 0x008fca00078e000c */
[----:B------:R2:W-:Y:S01]  /*0b10*/  @!P0 STG.E.U16 desc[UR10][R12.64], R18 ;  /* 0x000000120c008986 */ /* 0x0005e2000c10150a */
[----:B-1----:R-:W-:-:S05]  /*0b20*/  @!P0 IMAD.WIDE.U32 R2, R10, 0x4, R2 ;  /* 0x000000040a028825 */ /* 0x002fca00078e0002 */
[----:B------:R2:W-:Y:S02]  /*0b30*/  @!P0 STG.E desc[UR10][R2.64], R21 ;  /* 0x0000001502008986 */ /* 0x0005e4000c10190a */
.L_x_20:
[----:B------:R-:W-:Y:S05]  /*0b40*/  BSYNC B0 ;  /* 0x0000000000007941 */ /* 0x000fea0003800000 */
.L_x_19:
[----:B------:R-:W-:-:S06]  /*0b50*/  RPCMOV.32 Rpc.LO, R2 ;  /* 0x0000000200007352 */ /* 0x000fcc0000000000 */
[----:B0-2---:R-:W-:-:S05]  /*0b60*/  CS2R.32 R2, SR_CgaSize ;  /* 0x0000000000027805 */ /* 0x005fca0000008a00 */
[----:B------:R-:W-:-:S05]  /*0b70*/  IMAD R2, R2, -0xa0, RZ ;  /* 0xffffff6002027824 */ /* 0x000fca00078e02ff */
[----:B------:R-:W-:Y:S02]  /*0b80*/  R2UR UR7, R2 ;  /* 0x00000000020772ca */ /* 0x000fe400000e0000 */
[----:B------:R-:W-:-:S12]  /*0b90*/  RPCMOV.32 R2, Rpc.LO ;  /* 0x0000000000027353 */ /* 0x000fd80000000000 */
[----:B------:R-:W0:Y:S01]  /*0ba0*/  LDCU UR7, c[0x0][UR7+0x258] ;  /* 0x00004b00070777ac */ /* 0x000e220008000800 */
[----:B------:R-:W-:-:S06]  /*0bb0*/  RPCMOV.32 Rpc.LO, R2 ;  /* 0x0000000200007352 */ /* 0x000fcc0000000000 */
[----:B------:R-:W-:-:S05]  /*0bc0*/  CS2R.32 R2, SR_CgaSize ;  /* 0x0000000000027805 */ /* 0x000fca0000008a00 */
[----:B------:R-:W-:-:S05]  /*0bd0*/  IMAD R2, R2, -0xa0, RZ ;  /* 0xffffff6002027824 */ /* 0x000fca00078e02ff */
[----:B------:R-:W-:Y:S02]  /*0be0*/  R2UR UR6, R2 ;  /* 0x00000000020672ca */ /* 0x000fe400000e0000 */
[----:B------:R-:W-:-:S12]  /*0bf0*/  RPCMOV.32 R2, Rpc.LO ;  /* 0x0000000000027353 */ /* 0x000fd80000000000 */
[----:B------:R-:W1:Y:S01]  /*0c00*/  LDCU UR6, c[0x0][UR6+0x254] ;  /* 0x00004a80060677ac */ /* 0x000e620008000800 */
[----:B0-----:R-:W-:-:S04]  /*0c10*/  UISETP.NE.U32.AND UP0, UPT, UR7, URZ, UPT ;  /* 0x000000ff0700728c */ /* 0x001fc8000bf05070 */
[----:B-1----:R-:W-:-:S09]  /*0c20*/  UISETP.NE.AND.EX UP0, UPT, UR6, URZ, UPT, UP0 ;  /* 0x000000ff0600728c */ /* 0x002fd2000bf05300 */
[----:B------:R-:W-:Y:S05]  /*0c30*/  BRA.U !UP0, `(.L_x_24) ;  /* 0x0000003108347547 */ /* 0x000fea000b800000 */
[----:B------:R-:W0:Y:S01]  /*0c40*/  S2R R3, SR_TID.Y ;  /* 0x0000000000037919 */ /* 0x000e220000002200 */
[----:B------:R-:W1:Y:S01]  /*0c50*/  S2R R2, SR_TID.Z ;  /* 0x0000000000027919 */ /* 0x000e620000002300 */
[----:B0-----:R-:W-:-:S05]  /*0c60*/  IMAD.IADD R3, R0, 0x1, R3 ;  /* 0x0000000100037824 */ /* 0x001fca00078e0203 */
[----:B-1----:R-:W-:Y:S01]  /*0c70*/  LOP3.LUT R2, R3, R2, RZ, 0xfc, !PT ;  /* 0x0000000203027212 */ /* 0x002fe200078efcff */
[----:B------:R-:W-:Y:S01]  /*0c80*/  IMAD.U32 R3, RZ, RZ, UR6 ;  /* 0x00000006ff037e24 */ /* 0x000fe2000f8e00ff */
[----:B------:R-:W-:Y:S02]  /*0c90*/  UMOV UR6, 0xffffffff ;  /* 0xffffffff00067882 */ /* 0x000fe40000000000 */
[----:B------:R-:W-:Y:S01]  /*0ca0*/  ISETP.NE.AND P1, PT, R2, RZ, PT ;  /* 0x000000ff0200720c */ /* 0x000fe20003f25270 */
[----:B------:R-:W-:Y:S01]  /*0cb0*/  IMAD.U32 R2, RZ, RZ, UR7 ;  /* 0x00000007ff027e24 */ /* 0x000fe2000f8e00ff */
[----:B------:R-:W-:Y:S11]  /*0cc0*/  BRA.DIV UR6, `(.L_x_25) ;  /* 0x0000003606207947 */ /* 0x000ff6000b800000 */
[----:B------:R-:W-:Y:S06]  /*0cd0*/  BAR.SYNC.DEFER_BLOCKING 0x0 ;  /* 0x0000000000007b1d */ /* 0x000fec0000010000 */
.L_x_114:
[----:B------:R-:W-:Y:S01]  /*0ce0*/  BSSY B0, `(.L_x_26) ;  /* 0x0000018000007945 */ /* 0x000fe20003800000 */
[----:B------:R-:W-:-:S03]  /*0cf0*/  ISETP.NE.AND P4, PT, R10, RZ, PT ;  /* 0x000000ff0a00720c */ /* 0x000fc60003f85270 */
[----:B------:R-:W-:Y:S10]  /*0d00*/  @P1 BRA `(.L_x_27) ;  /* 0x0000000000541947 */ /* 0x000ff40003800000 */
[----:B------:R-:W0:Y:S01]  /*0d10*/  S2R R13, SR_LANEID ;  /* 0x00000000000d7919 */ /* 0x000e220000000000 */
[----:B------:R-:W-:Y:S02]  /*0d20*/  VOTEU.ANY UR6, UPT, PT ;  /* 0x0000000000067886 */ /* 0x000fe400038e0100 */
[----:B------:R-:W0:Y:S08]  /*0d30*/  FLO.U32 R12, UR6 ;  /* 0x00000006000c7d00 */ /* 0x000e3000080e0000 */
[----:B------:R-:W1:Y:S01]  /*0d40*/  POPC R4, UR6 ;  /* 0x0000000600047d09 */ /* 0x000e620008000000 */
[----:B0-----:R-:W-:Y:S01]  /*0d50*/  ISETP.EQ.U32.AND P3, PT, R12, R13, PT ;  /* 0x0000000d0c00720c */ /* 0x001fe20003f62070 */
[----:B-1----:R-:W-:-:S12]  /*0d60*/  IMAD R13, R4, UR5, RZ ;  /* 0x00000005040d7c24 */ /* 0x002fd8000f8e02ff */
[----:B------:R-:W-:Y:S06]  /*0d70*/  @P3 MEMBAR.ALL.GPU ;  /* 0x0000000000003992 */ /* 0x000fec000000a000 */
[----:B------:R-:W-:-:S00]  /*0d80*/  @P3 ERRBAR ;  /* 0x00000000000039ab */ /* 0x000fc00000000000 */
[----:B------:R-:W-:Y:S06]  /*0d90*/  @P3 CGAERRBAR ;  /* 0x00000000000035ab */ /* 0x000fec0000000000 */
[----:B------:R-:W2:Y:S01]  /*0da0*/  @P3 ATOM.E.ADD.STRONG.GPU PT, R13, desc[UR10][R2.64+0x4], R13 ;  /* 0x8000040d020d398a */ /* 0x000ea200081ef10a */
[----:B------:R-:W0:Y:S02]  /*0db0*/  S2R R18, SR_LTMASK ;  /* 0x0000000000127919 */ /* 0x000e240000003900 */
[----:B0-----:R-:W-:-:S04]  /*0dc0*/  LOP3.LUT R18, R18, UR6, RZ, 0xc0, !PT ;  /* 0x0000000612127c12 */ /* 0x001fc8000f8ec0ff */
[----:B------:R-:W0:Y:S01]  /*0dd0*/  POPC R19, R18 ;  /* 0x0000001200137309 */ /* 0x000e220000000000 */
[----:B--2---:R-:W0:Y:S02]  /*0de0*/  SHFL.IDX PT, R4, R13, R12, 0x1f ;  /* 0x00001f0c0d047589 */ /* 0x004e2400000e0000 */
[----:B0-----:R-:W-:-:S07]  /*0df0*/  IMAD R4, R19, UR5, R4 ;  /* 0x0000000513047c24 */ /* 0x001fce000f8e0204 */
.L_x_28:
[----:B------:R-:W2:Y:S04]  /*0e00*/  LD.E.STRONG.GPU R13, desc[UR10][R2.64+0x4] ;  /* 0x0000040a020d7980 */ /* 0x000ea8000c10f900 */
[----:B--2---:R-:W-:Y:S01]  /*0e10*/  CCTL.IVALL ;  /* 0x00000000ff00798f */ /* 0x004fe20002000000 */
[----:B------:R-:W-:Y:S05]  /*0e20*/  YIELD ;  /* 0x0000000000007946 */ /* 0x000fea0003800000 */
[----:B------:R-:W-:-:S04]  /*0e30*/  LOP3.LUT R13, R13, R4, RZ, 0x3c, !PT ;  /* 0x000000040d0d7212 */ /* 0x000fc800078e3cff */
[----:B------:R-:W-:-:S13]  /*0e40*/  ISETP.GT.AND P3, PT, R13, -0x1, PT ;  /* 0xffffffff0d00780c */ /* 0x000fda0003f64270 */
[----:B------:R-:W-:Y:S05]  /*0e50*/  @P3 BRA `(.L_x_28) ;  /* 0xfffffffc00e83947 */ /* 0x000fea000383ffff */
.L_x_27:
[----:B------:R-:W-:Y:S05]  /*0e60*/  BSYNC B0 ;  /* 0x0000000000007941 */ /* 0x000fea0003800000 */
.L_x_26:
[----:B------:R-:W-:-:S03]  /*0e70*/  UMOV UR6, 0xffffffff ;  /* 0xffffffff00067882 */ /* 0x000fc60000000000 */
[----:B------:R-:W-:Y:S05]  /*0e80*/  BRA.DIV UR6, `(.L_x_29) ;  /* 0x0000003206e07947 */ /* 0x000fea000b800000 */
[----:B------:R-:W-:Y:S06]  /*0e90*/  BAR.SYNC.DEFER_BLOCKING 0x0 ;  /* 0x0000000000007b1d */ /* 0x000fec0000010000 */
.L_x_117:
[----:B------:R-:W-:Y:S05]  /*0ea0*/  @P4 BRA `(.L_x_30) ;  /* 0x0000001400f84947 */ /* 0x000fea0003800000 */
[----:B------:R-:W-:Y:S05]  /*0eb0*/  @P2 BRA `(.L_x_31) ;  /* 0x00000010002c2947 */ /* 0x000fea0003800000 */
[----:B------:R-:W0:Y:S01]  /*0ec0*/  LDCU UR6, c[0x0][0x3b0] ;  /* 0x00007600ff0677ac */ /* 0x000e220008000800 */
[----:B------:R-:W-:Y:S01]  /*0ed0*/  BSSY.RECONVERGENT B0, `(.L_x_32) ;  /* 0x00000e5000007945 */ /* 0x000fe20003800200 */
[----:B------:R-:W-:Y:S02]  /*0ee0*/  IMAD.MOV.U32 R4, RZ, RZ, RZ ;  /* 0x000000ffff047224 */ /* 0x000fe400078e00ff */
[----:B------:R-:W-:Y:S01]  /*0ef0*/  IMAD.MOV.U32 R12, RZ, RZ, R14 ;  /* 0x000000ffff0c7224 */ /* 0x000fe200078e000e */
[----:B0-----:R-:W-:-:S13]  /*0f00*/  ISETP.GE.AND P2, PT, R9, UR6, PT ;  /* 0x0000000609007c0c */ /* 0x001fda000bf46270 */
[----:B------:R-:W-:Y:S05]  /*0f10*/  @P2 BRA `(.L_x_33) ;  /* 0x0000000c00802947 */ /* 0x000fea0003800000 */
[C---:B------:R-:W-:Y:S01]  /*0f20*/  ISETP.GE.U32.AND P3, PT, R5.reuse, 0x1e0, PT ;  /* 0x000001e00500780c */ /* 0x040fe20003f66070 */
[----:B------:R-:W-:Y:S01]  /*0f30*/  BSSY.RECONVERGENT B1, `(.L_x_34) ;  /* 0x000006f000017945 */ /* 0x000fe20003800200 */
[----:B------:R-:W-:Y:S01]  /*0f40*/  LEA.HI R25, R5, 0x1, RZ, 0x1b ;  /* 0x0000000105197811 */ /* 0x000fe200078fd8ff */
[----:B------:R-:W-:Y:S02]  /*0f50*/  IMAD.MOV.U32 R4, RZ, RZ, RZ ;  /* 0x000000ffff047224 */ /* 0x000fe400078e00ff */
[----:B------:R-:W-:Y:S01]  /*0f60*/  IMAD.MOV.U32 R13, RZ, RZ, R9 ;  /* 0x000000ffff0d7224 */ /* 0x000fe200078e0009 */
[----:B------:R-:W-:Y:S01]  /*0f70*/  LOP3.LUT R26, R25, 0xf, RZ, 0xc0, !PT ;  /* 0x0000000f191a7812 */ /* 0x000fe200078ec0ff */
[----:B------:R-:W-:-:S03]  /*0f80*/  IMAD.MOV.U32 R12, RZ, RZ, R14 ;  /* 0x000000ffff0c7224 */ /* 0x000fc600078e000e */
[----:B------:R-:W-:-:S03]  /*0f90*/  ISETP.NE.AND P2, PT, R26, RZ, PT ;  /* 0x000000ff1a00720c */ /* 0x000fc60003f45270 */
[----:B------:R-:W-:Y:S10]  /*0fa0*/  @!P3 BRA `(.L_x_35) ;  /* 0x00000004009cb947 */ /* 0x000ff40003800000 */
[----:B------:R-:W0:Y:S01]  /*0fb0*/  LDC.64 R18, c[0x0][0x3a8] ;  /* 0x0000ea00ff127b82 */ /* 0x000e220000000a00 */
[----:B------:R-:W-:Y:S01]  /*0fc0*/  IMAD.MOV.U32 R13, RZ, RZ, R9 ;  /* 0x000000ffff0d7224 */ /* 0x000fe200078e0009 */
[----:B------:R-:W-:Y:S01]  /*0fd0*/  LOP3.LUT R9, R0, 0x1f, RZ, 0xc0, !PT ;  /* 0x0000001f00097812 */ /* 0x000fe200078ec0ff */
[----:B------:R-:W-:Y:S01]  /*0fe0*/  IMAD.MOV.U32 R4, RZ, RZ, RZ ;  /* 0x000000ffff047224 */ /* 0x000fe200078e00ff */
[----:B------:R-:W-:Y:S01]  /*0ff0*/  LEA.HI R27, R5, 0x1, RZ, 0x1b ;  /* 0x00000001051b7811 */ /* 0x000fe200078fd8ff */
[----:B------:R-:W-:-:S03]  /*1000*/  IMAD.MOV.U32 R12, RZ, RZ, R14 ;  /* 0x000000ffff0c7224 */ /* 0x000fc600078e000e */
[----:B------:R-:W-:-:S05]  /*1010*/  LOP3.LUT R27, R27, 0xffffff0, RZ, 0xc0, !PT ;  /* 0x0ffffff01b1b7812 */ /* 0x000fca00078ec0ff */
[----:B------:R-:W-:Y:S02]  /*1020*/  IMAD.MOV R27, RZ, RZ, -R27 ;  /* 0x000000ffff1b7224 */ /* 0x000fe400078e0a1b */
[----:B0-----:R-:W-:-:S03]  /*1030*/  IMAD.WIDE.U32 R18, R9, 0x4, R18 ;  /* 0x0000000409127825 */ /* 0x001fc600078e0012 */
[----:B------:R-:W-:Y:S01]  /*1040*/  IADD3 R30, P3, PT, R18, 0x400, RZ ;  /* 0x00000400121e7810 */ /* 0x000fe20007f7e0ff */
[----:B------:R-:W-:-:S04]  /*1050*/  IMAD.MOV.U32 R18, RZ, RZ, R8 ;  /* 0x000000ffff127224 */ /* 0x000fc800078e0008 */
[----:B------:R-:W-:Y:S02]  /*1060*/  IMAD.X R33, RZ, RZ, R19, P3 ;  /* 0x000000ffff217224 */ /* 0x000fe400018e0613 */
[----:B------:R-:W-:-:S07]  /*1070*/  IMAD.MOV.U32 R19, RZ, RZ, R6 ;  /* 0x000000ffff137224 */ /* 0x000fce00078e0006 */
.L_x_36:
[----:B0-----:R-:W2:Y:S04]  /*1080*/  LDG.E.U16 R20, desc[UR10][R18.64+-0x200] ;  /* 0xfffe000a12147981 */ /* 0x001ea8000c1e1500 */
[----:B------:R-:W3:Y:S01]  /*1090*/  LDG.E.U16 R28, desc[UR10][R18.64+-0x1c0] ;  /* 0xfffe400a121c7981 */ /* 0x000ee2000c1e1500 */
[----:B------:R-:W-:Y:S02]  /*10a0*/  IMAD.MOV.U32 R21, RZ, RZ, R33 ;  /* 0x000000ffff157224 */ /* 0x000fe400078e0021 */
[----:B--2---:R-:W-:Y:S02]  /*10b0*/  HADD2.F32 R29, -RZ, R20.H0_H0 ;  /* 0x20000014ff1d7230 */ /* 0x004fe40000004100 */
[----:B------:R-:W-:Y:S02]  /*10c0*/  IMAD.MOV.U32 R20, RZ, RZ, R30 ;  /* 0x000000ffff147224 */ /* 0x000fe400078e001e */
[----:B------:R-:W2:Y:S01]  /*10d0*/  LDG.E.U16 R30, desc[UR10][R18.64+-0x180] ;  /* 0xfffe800a121e7981 */ /* 0x000ea2000c1e1500 */
[----:B------:R-:W-:-:S13]  /*10e0*/  FSETP.GT.AND P3, PT, R29, R4, PT ;  /* 0x000000041d00720b */ /* 0x000fda0003f64000 */
[----:B-----5:R0:W4:Y:S01]  /*10f0*/  @P3 LDG.E R12, desc[UR10][R20.64+-0x400] ;  /* 0xfffc000a140c3981 */ /* 0x020122000c1e1900 */
[----:B---3--:R-:W-:Y:S01]  /*1100*/  HADD2.F32 R31, -RZ, R28.H0_H0 ;  /* 0x2000001cff1f7230 */ /* 0x008fe20000004100 */
[----:B------:R-:W-:Y:S02]  /*1110*/  FSEL R4, R29, R4, P3 ;  /* 0x000000041d047208 */ /* 0x000fe40001800000 */
[----:B------:R-:W3:Y:S02]  /*1120*/  LDG.E.U16 R28, desc[UR10][R18.64+-0x140] ;  /* 0xfffec00a121c7981 */ /* 0x000ee4000c1e1500 */
[----:B------:R-:W-:-:S04]  /*1130*/  FSETP.GT.AND P3, PT, R31, R4, PT ;  /* 0x000000041f00720b */ /* 0x000fc80003f64000 */
[----:B------:R-:W-:-:S09]  /*1140*/  FSEL R4, R31, R4, P3 ;  /* 0x000000041f047208 */ /* 0x000fd20001800000 */
[----:B----4-:R0:W4:Y:S01]  /*1150*/  @P3 LDG.E R12, desc[UR10][R20.64+-0x380] ;  /* 0xfffc800a140c3981 */ /* 0x010122000c1e1900 */
[----:B--2---:R-:W-:-:S03]  /*1160*/  HADD2.F32 R29, -RZ, R30.H0_H0 ;  /* 0x2000001eff1d7230 */ /* 0x004fc60000004100 */
[----:B------:R-:W2:Y:S02]  /*1170*/  LDG.E.U16 R30, desc[UR10][R18.64+-0x100] ;  /* 0xffff000a121e7981 */ /* 0x000ea4000c1e1500 */
[CC--:B------:R-:W-:Y:S01]  /*1180*/  FSETP.GT.AND P3, PT, R29.reuse, R4.reuse, PT ;  /* 0x000000041d00720b */ /* 0x0c0fe20003f64000 */
[----:B---3--:R-:W-:Y:S02]  /*1190*/  HADD2.F32 R31, -RZ, R28.H0_H0 ;  /* 0x2000001cff1f7230 */ /* 0x008fe40000004100 */
[----:B------:R-:W3:Y:S01]  /*11a0*/  LDG.E.U16 R28, desc[UR10][R18.64+-0xc0] ;  /* 0xffff400a121c7981 */ /* 0x000ee2000c1e1500 */
[----:B------:R-:W-:-:S09]  /*11b0*/  FSEL R4, R29, R4, P3 ;  /* 0x000000041d047208 */ /* 0x000fd20001800000 */
[----:B----4-:R0:W4:Y:S01]  /*11c0*/  @P3 LDG.E R12, desc[UR10][R20.64+-0x300] ;  /* 0xfffd000a140c3981 */ /* 0x010122000c1e1900 */
[----:B------:R-:W-:Y:S01]  /*11d0*/  FSETP.GT.AND P3, PT, R31, R4, PT ;  /* 0x000000041f00720b */ /* 0x000fe20003f64000 */
[----:B--2---:R-:W-:-:S03]  /*11e0*/  HADD2.F32 R29, -RZ, R30.H0_H0 ;  /* 0x2000001eff1d7230 */ /* 0x004fc60000004100 */
[----:B------:R-:W-:Y:S01]  /*11f0*/  FSEL R4, R31, R4, P3 ;  /* 0x000000041f047208 */ /* 0x000fe20001800000 */
[----:B------:R-:W2:Y:S08]  /*1200*/  LDG.E.U16 R30, desc[UR10][R18.64+-0x80] ;  /* 0xffff800a121e7981 */ /* 0x000eb0000c1e1500 */
[----:B----4-:R0:W4:Y:S01]  /*1210*/  @P3 LDG.E R12, desc[UR10][R20.64+-0x280] ;  /* 0xfffd800a140c3981 */ /* 0x010122000c1e1900 */
[----:B------:R-:W-:Y:S01]  /*1220*/  FSETP.GT.AND P3, PT, R29, R4, PT ;  /* 0x000000041d00720b */ /* 0x000fe20003f64000 */
[----:B---3--:R-:W-:-:S02]  /*1230*/  HADD2.F32 R31, -RZ, R28.H0_H0 ;  /* 0x2000001cff1f7230 */ /* 0x008fc40000004100 */
[----:B------:R-:W3:Y:S01]  /*1240*/  LDG.E.U16 R28, desc[UR10][R18.64+-0x40] ;  /* 0xffffc00a121c7981 */ /* 0x000ee2000c1e1500 */
[----:B------:R-:W-:-:S09]  /*1250*/  FSEL R4, R29, R4, P3 ;  /* 0x000000041d047208 */ /* 0x000fd20001800000 */
[----:B----4-:R0:W4:Y:S01]  /*1260*/  @P3 LDG.E R12, desc[UR10][R20.64+-0x200] ;  /* 0xfffe000a140c3981 */ /* 0x010122000c1e1900 */
[CC--:B------:R-:W-:Y:S01]  /*1270*/  FSETP.GT.AND P3, PT, R31.reuse, R4.reuse, PT ;  /* 0x000000041f00720b */ /* 0x0c0fe20003f64000 */
[----:B--2---:R-:W-:Y:S02]  /*1280*/  HADD2.F32 R29, -RZ, R30.H0_H0 ;  /* 0x2000001eff1d7230 */ /* 0x004fe40000004100 */
[----:B------:R-:W2:Y:S01]  /*1290*/  LDG.E.U16 R30, desc[UR10][R18.64] ;  /* 0x0000000a121e7981 */ /* 0x000ea2000c1e1500 */
[----:B------:R-:W-:-:S09]  /*12a0*/  FSEL R4, R31, R4, P3 ;  /* 0x000000041f047208 */ /* 0x000fd20001800000 */
[----:B----4-:R0:W4:Y:S01]  /*12b0*/  @P3 LDG.E R12, desc[UR10][R20.64+-0x180] ;  /* 0xfffe800a140c3981 */ /* 0x010122000c1e1900 */
[CC--:B------:R-:W-:Y:S01]  /*12c0*/  FSETP.GT.AND P3, PT, R29.reuse, R4.reuse, PT ;  /* 0x000000041d00720b */ /* 0x0c0fe20003f64000 */
[----:B---3--:R-:W-:Y:S02]  /*12d0*/  HADD2.F32 R31, -RZ, R28.H0_H0 ;  /* 0x2000001cff1f7230 */ /* 0x008fe40000004100 */
        /* <DEDUP_REMOVED lines=33> */
[----:B------:R-:W-:Y:S01]  /*14f0*/  FSETP.GT.AND P3, PT, R31, R4, PT ;  /* 0x000000041f00720b */ /* 0x000fe20003f64000 */
[----:B--2---:R-:W-:-:S03]  /*1500*/  HADD2.F32 R29, -RZ, R30.H0_H0 ;  /* 0x2000001eff1d7230 */ /* 0x004fc60000004100 */
[----:B------:R-:W-:-:S09]  /*1510*/  FSEL R4, R31, R4, P3 ;  /* 0x000000041f047208 */ /* 0x000fd20001800000 */
[----:B----4-:R0:W2:Y:S01]  /*1520*/  @P3 LDG.E R12, desc[UR10][R20.64+0x280] ;  /* 0x0002800a140c3981 */ /* 0x0100a2000c1e1900 */
[----:B------:R-:W-:Y:S01]  /*1530*/  FSETP.GT.AND P3, PT, R29, R4, PT ;  /* 0x000000041d00720b */ /* 0x000fe20003f64000 */
[----:B---3--:R-:W-:-:S03]  /*1540*/  HADD2.F32 R31, -RZ, R28.H0_H0 ;  /* 0x2000001cff1f7230 */ /* 0x008fc60000004100 */
[----:B------:R-:W-:-:S09]  /*1550*/  FSEL R4, R29, R4, P3 ;  /* 0x000000041d047208 */ /* 0x000fd20001800000 */
[----:B--2---:R0:W2:Y:S01]  /*1560*/  @P3 LDG.E R12, desc[UR10][R20.64+0x300] ;  /* 0x0003000a140c3981 */ /* 0x0040a2000c1e1900 */
[----:B------:R-:W-:Y:S01]  /*1570*/  FSETP.GT.AND P3, PT, R31, R4, PT ;  /* 0x000000041f00720b */ /* 0x000fe20003f64000 */
[----:B------:R-:W-:-:S05]  /*1580*/  VIADD R27, R27, 0x10 ;  /* 0x000000101b1b7836 */ /* 0x000fca0000000000 */
[----:B------:R-:W-:Y:S02]  /*1590*/  ISETP.NE.AND P4, PT, R27, RZ, PT ;  /* 0x000000ff1b00720c */ /* 0x000fe40003f85270 */
[----:B------:R-:W-:-:S05]  /*15a0*/  IADD3 R18, P5, PT, R18, 0x400, RZ ;  /* 0x0000040012127810 */ /* 0x000fca0007fbe0ff */
[----:B--2---:R0:W5:Y:S01]  /*15b0*/  @P3 LDG.E R12, desc[UR10][R20.64+0x380] ;  /* 0x0003800a140c3981 */ /* 0x004162000c1e1900 */
[----:B------:R-:W-:Y:S01]  /*15c0*/  IADD3 R30, P6, PT, R20, 0x800, RZ ;  /* 0x00000800141e7810 */ /* 0x000fe20007fde0ff */
[----:B------:R-:W-:Y:S01]  /*15d0*/  IMAD.X R19, RZ, RZ, R19, P5 ;  /* 0x000000ffff137224 */ /* 0x000fe200028e0613 */
[----:B------:R-:W-:Y:S01]  /*15e0*/  FSEL R4, R31, R4, P3 ;  /* 0x000000041f047208 */ /* 0x000fe20001800000 */
[----:B------:R-:W-:Y:S02]  /*15f0*/  VIADD R13, R13, 0x200 ;  /* 0x000002000d0d7836 */ /* 0x000fe40000000000 */
[----:B------:R-:W-:Y:S01]  /*1600*/  IMAD.X R33, RZ, RZ, R21, P6 ;  /* 0x000000ffff217224 */ /* 0x000fe200030e0615 */
[----:B------:R-:W-:Y:S07]  /*1610*/  @P4 BRA `(.L_x_36) ;  /* 0xfffffff800984947 */ /* 0x000fee000383ffff */
.L_x_35:
[----:B------:R-:W-:Y:S05]  /*1620*/  BSYNC.RECONVERGENT B1 ;  /* 0x0000000000017941 */ /* 0x000fea0003800200 */
.L_x_34:
[----:B------:R-:W-:Y:S05]  /*1630*/  @!P2 BRA `(.L_x_33) ;  /* 0x0000000400b8a947 */ /* 0x000fea0003800000 */
[----:B------:R-:W-:Y:S01]  /*1640*/  VIADD R18, R26, 0xffffffff ;  /* 0xffffffff1a127836 */ /* 0x000fe20000000000 */
[----:B------:R-:W-:Y:S01]  /*1650*/  LOP3.LUT R26, R25, 0x7, RZ, 0xc0, !PT ;  /* 0x00000007191a7812 */ /* 0x000fe200078ec0ff */
[----:B------:R-:W-:Y:S03]  /*1660*/  BSSY.RECONVERGENT B1, `(.L_x_37) ;  /* 0x0000031000017945 */ /* 0x000fe60003800200 */
[----:B------:R-:W-:Y:S02]  /*1670*/  ISETP.GE.U32.AND P3, PT, R18, 0x7, PT ;  /* 0x000000071200780c */ /* 0x000fe40003f66070 */
[----:B------:R-:W-:-:S11]  /*1680*/  ISETP.NE.AND P2, PT, R26, RZ, PT ;  /* 0x000000ff1a00720c */ /* 0x000fd60003f45270 */
[----:B------:R-:W-:Y:S05]  /*1690*/  @!P3 BRA `(.L_x_38) ;  /* 0x0000000000b4b947 */ /* 0x000fea0003800000 */
[----:B------:R-:W1:Y:S08]  /*16a0*/  LDC.64 R18, c[0x0][0x3a0] ;  /* 0x0000e800ff127b82 */ /* 0x000e700000000a00 */
[----:B0-----:R-:W0:Y:S01]  /*16b0*/  LDC.64 R20, c[0x0][0x3a8] ;  /* 0x0000ea00ff147b82 */ /* 0x001e220000000a00 */
[----:B-1----:R-:W-:-:S05]  /*16c0*/  IMAD.WIDE.U32 R18, R13, 0x2, R18 ;  /* 0x000000020d127825 */ /* 0x002fca00078e0012 */
[----:B------:R-:W2:Y:S04]  /*16d0*/  LDG.E.U16 R27, desc[UR10][R18.64] ;  /* 0x0000000a121b7981 */ /* 0x000ea8000c1e1500 */
[----:B------:R-:W3:Y:S01]  /*16e0*/  LDG.E.U16 R28, desc[UR10][R18.64+0x40] ;  /* 0x0000400a121c7981 */ /* 0x000ee2000c1e1500 */
[----:B0-----:R-:W-:-:S03]  /*16f0*/  IMAD.WIDE.U32 R20, R13, 0x4, R20 ;  /* 0x000000040d147825 */ /* 0x001fc600078e0014 */
[----:B------:R-:W4:Y:S01]  /*1700*/  LDG.E.U16 R30, desc[UR10][R18.64+0x80] ;  /* 0x0000800a121e7981 */ /* 0x000f22000c1e1500 */
[----:B--2---:R-:W-:-:S05]  /*1710*/  HADD2.F32 R27, -RZ, R27.H0_H0 ;  /* 0x2000001bff1b7230 */ /* 0x004fca0000004100 */
[----:B------:R-:W-:-:S13]  /*1720*/  FSETP.GT.AND P3, PT, R27, R4, PT ;  /* 0x000000041b00720b */ /* 0x000fda0003f64000 */
[----:B-----5:R1:W2:Y:S01]  /*1730*/  @P3 LDG.E R12, desc[UR10][R20.64] ;  /* 0x0000000a140c3981 */ /* 0x0202a2000c1e1900 */
[----:B---3--:R-:W-:Y:S01]  /*1740*/  HADD2.F32 R29, -RZ, R28.H0_H0 ;  /* 0x2000001cff1d7230 */ /* 0x008fe20000004100 */
[----:B------:R-:W-:Y:S02]  /*1750*/  FSEL R4, R27, R4, P3 ;  /* 0x000000041b047208 */ /* 0x000fe40001800000 */
[----:B------:R-:W3:Y:S02]  /*1760*/  LDG.E.U16 R28, desc[UR10][R18.64+0xc0] ;  /* 0x0000c00a121c7981 */ /* 0x000ee4000c1e1500 */
[CC--:B------:R-:W-:Y:S01]  /*1770*/  FSETP.GT.AND P3, PT, R29.reuse, R4.reuse, PT ;  /* 0x000000041d00720b */ /* 0x0c0fe20003f64000 */
[----:B----4-:R-:W-:Y:S02]  /*1780*/  HADD2.F32 R27, -RZ, R30.H0_H0 ;  /* 0x2000001eff1b7230 */ /* 0x010fe40000004100 */
[----:B------:R-:W4:Y:S01]  /*1790*/  LDG.E.U16 R30, desc[UR10][R18.64+0x100] ;  /* 0x0001000a121e7981 */ /* 0x000f22000c1e1500 */
[----:B------:R-:W-:-:S09]  /*17a0*/  FSEL R4, R29, R4, P3 ;  /* 0x000000041d047208 */ /* 0x000fd20001800000 */
[----:B--2---:R1:W2:Y:S01]  /*17b0*/  @P3 LDG.E R12, desc[UR10][R20.64+0x80] ;  /* 0x0000800a140c3981 */ /* 0x0042a2000c1e1900 */
[----:B------:R-:W-:Y:S01]  /*17c0*/  FSETP.GT.AND P3, PT, R27, R4, PT ;  /* 0x000000041b00720b */ /* 0x000fe20003f64000 */
[----:B---3--:R-:W-:-:S03]  /*17d0*/  HADD2.F32 R29, -RZ, R28.H0_H0 ;  /* 0x2000001cff1d7230 */ /* 0x008fc60000004100 */
[----:B------:R-:W-:Y:S01]  /*17e0*/  FSEL R4, R27, R4, P3 ;  /* 0x000000041b047208 */ /* 0x000fe20001800000 */
[----:B------:R-:W3:Y:S08]  /*17f0*/  LDG.E.U16 R28, desc[UR10][R18.64+0x140] ;  /* 0x0001400a121c7981 */ /* 0x000ef0000c1e1500 */
[----:B--2---:R1:W2:Y:S01]  /*1800*/  @P3 LDG.E R12, desc[UR10][R20.64+0x100] ;  /* 0x0001000a140c3981 */ /* 0x0042a2000c1e1900 */
[----:B------:R-:W-:Y:S01]  /*1810*/  FSETP.GT.AND P3, PT, R29, R4, PT ;  /* 0x000000041d00720b */ /* 0x000fe20003f64000 */
[----:B----4-:R-:W-:-:S02]  /*1820*/  HADD2.F32 R27, -RZ, R30.H0_H0 ;  /* 0x2000001eff1b7230 */ /* 0x010fc40000004100 */
[----:B------:R-:W4:Y:S01]  /*1830*/  LDG.E.U16 R30, desc[UR10][R18.64+0x180] ;  /* 0x0001800a121e7981 */ /* 0x000f22000c1e1500 */
[----:B------:R-:W-:-:S09]  /*1840*/  FSEL R4, R29, R4, P3 ;  /* 0x000000041d047208 */ /* 0x000fd20001800000 */
[----:B--2---:R1:W2:Y:S01]  /*1850*/  @P3 LDG.E R12, desc[UR10][R20.64+0x180] ;  /* 0x0001800a140c3981 */ /* 0x0042a2000c1e1900 */
[CC--:B------:R-:W-:Y:S01]  /*1860*/  FSETP.GT.AND P3, PT, R27.reuse, R4.reuse, PT ;  /* 0x000000041b00720b */ /* 0x0c0fe20003f64000 */
[----:B---3--:R-:W-:Y:S02]  /*1870*/  HADD2.F32 R29, -RZ, R28.H0_H0 ;  /* 0x2000001cff1d7230 */ /* 0x008fe40000004100 */
[----:B------:R-:W3:Y:S01]  /*1880*/  LDG.E.U16 R28, desc[UR10][R18.64+0x1c0] ;  /* 0x0001c00a121c7981 */ /* 0x000ee2000c1e1500 */
[----:B------:R-:W-:-:S09]  /*1890*/  FSEL R4, R27, R4, P3 ;  /* 0x000000041b047208 */ /* 0x000fd20001800000 */
[----:B--2---:R1:W2:Y:S01]  /*18a0*/  @P3 LDG.E R12, desc[UR10][R20.64+0x200] ;  /* 0x0002000a140c3981 */ /* 0x0042a2000c1e1900 */
[----:B------:R-:W-:Y:S01]  /*18b0*/  FSETP.GT.AND P3, PT, R29, R4, PT ;  /* 0x000000041d00720b */ /* 0x000fe20003f64000 */
[----:B----4-:R-:W-:-:S03]  /*18c0*/  HADD2.F32 R27, -RZ, R30.H0_H0 ;  /* 0x2000001eff1b7230 */ /* 0x010fc60000004100 */
[----:B------:R-:W-:-:S09]  /*18d0*/  FSEL R4, R29, R4, P3 ;  /* 0x000000041d047208 */ /* 0x000fd20001800000 */
[----:B--2---:R1:W2:Y:S01]  /*18e0*/  @P3 LDG.E R12, desc[UR10][R20.64+0x280] ;  /* 0x0002800a140c3981 */ /* 0x0042a2000c1e1900 */
[----:B------:R-:W-:Y:S01]  /*18f0*/  FSETP.GT.AND P3, PT, R27, R4, PT ;  /* 0x000000041b00720b */ /* 0x000fe20003f64000 */
[----:B---3--:R-:W-:-:S03]  /*1900*/  HADD2.F32 R29, -RZ, R28.H0_H0 ;  /* 0x2000001cff1d7230 */ /* 0x008fc60000004100 */
[----:B------:R-:W-:-:S09]  /*1910*/  FSEL R4, R27, R4, P3 ;  /* 0x000000041b047208 */ /* 0x000fd20001800000 */
[----:B--2---:R1:W2:Y:S01]  /*1920*/  @P3 LDG.E R12, desc[UR10][R20.64+0x300] ;  /* 0x0003000a140c3981 */ /* 0x0042a2000c1e1900 */
[----:B------:R-:W-:Y:S01]  /*1930*/  FSETP.GT.AND P3, PT, R29, R4, PT ;  /* 0x000000041d00720b */ /* 0x000fe20003f64000 */
[----:B------:R-:W-:-:S12]  /*1940*/  VIADD R13, R13, 0x100 ;  /* 0x000001000d0d7836 */ /* 0x000fd80000000000 */
[----:B--2---:R1:W5:Y:S01]  /*1950*/  @P3 LDG.E R12, desc[UR10][R20.64+0x380] ;  /* 0x0003800a140c3981 */ /* 0x004362000c1e1900 */
[----:B------:R-:W-:-:S07]  /*1960*/  FSEL R4, R29, R4, P3 ;  /* 0x000000041d047208 */ /* 0x000fce0001800000 */
.L_x_38:
[----:B------:R-:W-:Y:S05]  /*1970*/  BSYNC.RECONVERGENT B1 ;  /* 0x0000000000017941 */ /* 0x000fea0003800200 */
.L_x_37:
[----:B------:R-:W-:Y:S05]  /*1980*/  @!P2 BRA `(.L_x_33) ;  /* 0x0000000000e4a947 */ /* 0x000fea0003800000 */
[----:B------:R-:W-:Y:S01]  /*1990*/  VIADD R26, R26, 0xffffffff ;  /* 0xffffffff1a1a7836 */ /* 0x000fe20000000000 */
[----:B------:R-:W-:Y:S01]  /*19a0*/  LOP3.LUT R25, R25, 0x3, RZ, 0xc0, !PT ;  /* 0x0000000319197812 */ /* 0x000fe200078ec0ff */
[----:B------:R-:W-:Y:S03]  /*19b0*/  BSSY.RECONVERGENT B1, `(.L_x_39) ;  /* 0x000001d000017945 */ /* 0x000fe60003800200 */
[----:B------:R-:W-:Y:S02]  /*19c0*/  ISETP.GE.U32.AND P3, PT, R26, 0x3, PT ;  /* 0x000000031a00780c */ /* 0x000fe40003f66070 */
[----:B------:R-:W-:-:S11]  /*19d0*/  ISETP.NE.AND P2, PT, R25, RZ, PT ;  /* 0x000000ff1900720c */ /* 0x000fd60003f45270 */
[----:B------:R-:W-:Y:S05]  /*19e0*/  @!P3 BRA `(.L_x_40) ;  /* 0x000000000064b947 */ /* 0x000fea0003800000 */
[----:B------:R-:W2:Y:S08]  /*19f0*/  LDC.64 R18, c[0x0][0x3a0] ;  /* 0x0000e800ff127b82 */ /* 0x000eb00000000a00 */
[----:B01----:R-:W0:Y:S01]  /*1a00*/  LDC.64 R20, c[0x0][0x3a8] ;  /* 0x0000ea00ff147b82 */ /* 0x003e220000000a00 */
[----:B--2---:R-:W-:-:S05]  /*1a10*/  IMAD.WIDE.U32 R18, R13, 0x2, R18 ;  /* 0x000000020d127825 */ /* 0x004fca00078e0012 */
[----:B------:R-:W2:Y:S04]  /*1a20*/  LDG.E.U16 R26, desc[UR10][R18.64] ;  /* 0x0000000a121a7981 */ /* 0x000ea8000c1e1500 */
[----:B------:R-:W3:Y:S01]  /*1a30*/  LDG.E.U16 R28, desc[UR10][R18.64+0x40] ;  /* 0x0000400a121c7981 */ /* 0x000ee2000c1e1500 */
[----:B0-----:R-:W-:-:S04]  /*1a40*/  IMAD.WIDE.U32 R20, R13, 0x4, R20 ;  /* 0x000000040d147825 */ /* 0x001fc800078e0014 */
[----:B--2---:R-:W-:Y:S02]  /*1a50*/  HADD2.F32 R27, -RZ, R26.H0_H0 ;  /* 0x2000001aff1b7230 */ /* 0x004fe40000004100 */
[----:B------:R-:W2:Y:S03]  /*1a60*/  LDG.E.U16 R26, desc[UR10][R18.64+0x80] ;  /* 0x0000800a121a7981 */ /* 0x000ea6000c1e1500 */
        /* <DEDUP_REMOVED lines=8> */
[----:B--2---:R-:W-:-:S05]  /*1af0*/  HADD2.F32 R27, -RZ, R26.H0_H0 ;  /* 0x2000001aff1b7230 */ /* 0x004fca0000004100 */
[----:B------:R-:W-:Y:S01]  /*1b00*/  FSETP.GT.AND P3, PT, R27, R4, PT ;  /* 0x000000041b00720b */ /* 0x000fe20003f64000 */
[----:B---3--:R-:W-:-:S03]  /*1b10*/  HADD2.F32 R29, -RZ, R28.H0_H0 ;  /* 0x2000001cff1d7230 */ /* 0x008fc60000004100 */
[----:B------:R-:W-:-:S09]  /*1b20*/  FSEL R4, R27, R4, P3 ;  /* 0x000000041b047208 */ /* 0x000fd20001800000 */
[----:B----4-:R2:W3:Y:S01]  /*1b30*/  @P3 LDG.E R12, desc[UR10][R20.64+0x100] ;  /* 0x0001000a140c3981 */ /* 0x0104e2000c1e1900 */
[----:B------:R-:W-:Y:S01]  /*1b40*/  FSETP.GT.AND P3, PT, R29, R4, PT ;  /* 0x000000041d00720b */ /* 0x000fe20003f64000 */
[----:B------:R-:W-:-:S12]  /*1b50*/  VIADD R13, R13, 0x80 ;  /* 0x000000800d0d7836 */ /* 0x000fd80000000000 */
[----:B---3--:R2:W5:Y:S01]  /*1b60*/  @P3 LDG.E R12, desc[UR10][R20.64+0x180] ;  /* 0x0001800a140c3981 */ /* 0x008562000c1e1900 */
[----:B------:R-:W-:-:S07]  /*1b70*/  FSEL R4, R29, R4, P3 ;  /* 0x000000041d047208 */ /* 0x000fce0001800000 */
.L_x_40:
[----:B------:R-:W-:Y:S05]  /*1b80*/  BSYNC.RECONVERGENT B1 ;  /* 0x0000000000017941 */ /* 0x000fea0003800200 */
.L_x_39:
[----:B------:R-:W-:Y:S05]  /*1b90*/  @!P2 BRA `(.L_x_33) ;  /* 0x000000000060a947 */ /* 0x000fea0003800000 */
[----:B------:R-:W3:Y:S08]  /*1ba0*/  LDC.64 R18, c[0x0][0x3a0] ;  /* 0x0000e800ff127b82 */ /* 0x000ef00000000a00 */
[----:B012---:R-:W0:Y:S01]  /*1bb0*/  LDC.64 R20, c[0x0][0x3a8] ;  /* 0x0000ea00ff147b82 */ /* 0x007e220000000a00 */
[----:B---3--:R-:W-:-:S05]  /*1bc0*/  IMAD.WIDE.U32 R18, R13, 0x2, R18 ;  /* 0x000000020d127825 */ /* 0x008fca00078e0012 */
[----:B------:R-:W2:Y:S01]  /*1bd0*/  LDG.E.U16 R26, desc[UR10][R18.64] ;  /* 0x0000000a121a7981 */ /* 0x000ea2000c1e1500 */
[----:B0-----:R-:W-:-:S04]  /*1be0*/  IMAD.WIDE.U32 R20, R13, 0x4, R20 ;  /* 0x000000040d147825 */ /* 0x001fc800078e0014 */
[----:B--2---:R-:W-:-:S05]  /*1bf0*/  HADD2.F32 R27, -RZ, R26.H0_H0 ;  /* 0x2000001aff1b7230 */ /* 0x004fca0000004100 */
[----:B------:R-:W-:-:S13]  /*1c00*/  FSETP.GT.AND P2, PT, R27, R4, PT ;  /* 0x000000041b00720b */ /* 0x000fda0003f44000 */
[----:B-----5:R3:W5:Y:S01]  /*1c10*/  @P2 LDG.E R12, desc[UR10][R20.64] ;  /* 0x0000000a140c2981 */ /* 0x020762000c1e1900 */
[----:B------:R-:W-:Y:S02]  /*1c20*/  ISETP.NE.AND P3, PT, R25, 0x1, PT ;  /* 0x000000011900780c */ /* 0x000fe40003f65270 */
[----:B------:R-:W-:-:S11]  /*1c30*/  FSEL R4, R27, R4, P2 ;  /* 0x000000041b047208 */ /* 0x000fd60001000000 */
[----:B---3--:R-:W-:Y:S05]  /*1c40*/  @!P3 BRA `(.L_x_33) ;  /* 0x000000000034b947 */ /* 0x008fea0003800000 */
[----:B------:R-:W2:Y:S01]  /*1c50*/  LDG.E.U16 R13, desc[UR10][R18.64+0x40] ;  /* 0x0000400a120d7981 */ /* 0x000ea2000c1e1500 */
[----:B------:R-:W-:-:S13]  /*1c60*/  ISETP.NE.AND P3, PT, R25, 0x2, PT ;  /* 0x000000021900780c */ /* 0x000fda0003f65270 */
[----:B------:R-:W3:Y:S01]  /*1c70*/  @P3 LDG.E.U16 R25, desc[UR10][R18.64+0x80] ;  /* 0x0000800a12193981 */ /* 0x000ee2000c1e1500 */
[----:B--2---:R-:W-:-:S05]  /*1c80*/  HADD2.F32 R13, -RZ, R13.H0_H0 ;  /* 0x2000000dff0d7230 */ /* 0x004fca0000004100 */
[----:B------:R-:W-:-:S13]  /*1c90*/  FSETP.GT.AND P2, PT, R13, R4, PT ;  /* 0x000000040d00720b */ /* 0x000fda0003f44000 */
[----:B-----5:R4:W2:Y:S01]  /*1ca0*/  @P2 LDG.E R12, desc[UR10][R20.64+0x80] ;  /* 0x0000800a140c2981 */ /* 0x0208a2000c1e1900 */
[----:B---3--:R-:W-:Y:S01]  /*1cb0*/  @P3 HADD2.F32 R25, -RZ, R25.H0_H0 ;  /* 0x20000019ff193230 */ /* 0x008fe20000004100 */
[----:B------:R-:W-:Y:S02]  /*1cc0*/  FSEL R4, R13, R4, P2 ;  /* 0x000000040d047208 */ /* 0x000fe40001000000 */
[----:B------:R-:W-:Y:S02]  /*1cd0*/  PLOP3.LUT P4, PT, PT, PT, PT, 0x8, 0x80 ;  /* 0x000000000080781c */ /* 0x000fe40003f8e170 */
[----:B------:R-:W-:-:S04]  /*1ce0*/  @P3 FSETP.GT.AND P2, PT, R25, R4, PT ;  /* 0x000000041900320b */ /* 0x000fc80003f44000 */
[----:B------:R-:W-:-:S13]  /*1cf0*/  @P3 PLOP3.LUT P4, PT, P2, PT, PT, 0x80, 0x8 ;  /* 0x000000000008381c */ /* 0x000fda000178f070 */
[----:B--2---:R4:W5:Y:S01]  /*1d00*/  @P4 LDG.E R12, desc[UR10][R20.64+0x100] ;  /* 0x0001000a140c4981 */ /* 0x004962000c1e1900 */
[----:B------:R-:W-:-:S07]  /*1d10*/  @P3 FSEL R4, R25, R4, P2 ;  /* 0x0000000419043208 */ /* 0x000fce0001000000 */
.L_x_33:
[----:B------:R-:W-:Y:S05]  /*1d20*/  BSYNC.RECONVERGENT B0 ;  /* 0x0000000000007941 */ /* 0x000fea0003800200 */
.L_x_32:
[----:B------:R-:W-:-:S03]  /*1d30*/  UMOV UR6, 0xffffffff ;  /* 0xffffffff00067882 */ /* 0x000fc60000000000 */
[----:B------:R-:W-:Y:S05]  /*1d40*/  BRA.DIV UR6, `(.L_x_41) ;  /* 0x0000002606607947 */ /* 0x000fea000b800000 */
[----:B------:R-:W3:Y:S04]  /*1d50*/  SHFL.DOWN PT, R25, R4, 0x10, 0x1f ;  /* 0x0a001f0004197f89 */ /* 0x000ee800000e0000 */
[----:B-----5:R-:W0:Y:S01]  /*1d60*/  SHFL.DOWN PT, R27, R12, 0x10, 0x1f ;  /* 0x0a001f000c1b7f89 */ /* 0x020e2200000e0000 */
[----:B---3--:R-:W-:-:S04]  /*1d70*/  FSETP.GEU.AND P2, PT, R4, R25, PT ;  /* 0x000000190400720b */ /* 0x008fc80003f4e000 */
[----:B------:R-:W-:Y:S02]  /*1d80*/  FSEL R25, R25, R4, !P2 ;  /* 0x0000000419197208 */ /* 0x000fe40005000000 */
[----:B0-----:R-:W-:-:S03]  /*1d90*/  SEL R27, R27, R12, !P2 ;  /* 0x0000000c1b1b7207 */ /* 0x001fc60005000000 */
[----:B------:R-:W0:Y:S04]  /*1da0*/  SHFL.DOWN PT, R26, R25, 0x8, 0x1f ;  /* 0x09001f00191a7f89 */ /* 0x000e2800000e0000 */
[----:B------:R-:W3:Y:S01]  /*1db0*/  SHFL.DOWN PT, R28, R27, 0x8, 0x1f ;  /* 0x09001f001b1c7f89 */ /* 0x000ee200000e0000 */
[----:B0-----:R-:W-:-:S04]  /*1dc0*/  FSETP.GEU.AND P2, PT, R25, R26, PT ;  /* 0x0000001a1900720b */ /* 0x001fc80003f4e000 */
[----:B------:R-:W-:Y:S02]  /*1dd0*/  FSEL R26, R26, R25, !P2 ;  /* 0x000000191a1a7208 */ /* 0x000fe40005000000 */
[----:B---3--:R-:W-:-:S03]  /*1de0*/  SEL R28, R28, R27, !P2 ;  /* 0x0000001b1c1c7207 */ /* 0x008fc60005000000 */
[----:B------:R-:W0:Y:S04]  /*1df0*/  SHFL.DOWN PT, R29, R26, 0x4, 0x1f ;  /* 0x08801f001a1d7f89 */ /* 0x000e2800000e0000 */
[----:B-12-4-:R-:W1:Y:S01]  /*1e00*/  SHFL.DOWN PT, R21, R28, 0x4, 0x1f ;  /* 0x08801f001c157f89 */ /* 0x016e6200000e0000 */
        /* <DEDUP_REMOVED lines=10> */
.L_x_129:
[----:B-1----:R-:W-:-:S04]  /*1eb0*/  FSETP.GEU.AND P2, PT, R12, R27, PT ;  /* 0x0000001b0c00720b */ /* 0x002fc80003f4e000 */
[----:B--2---:R-:W-:Y:S01]  /*1ec0*/  SEL R21, R21, R25, !P2 ;  /* 0x0000001915157207 */ /* 0x004fe20005000000 */
[----:B------:R-:W-:Y:S08]  /*1ed0*/  @P0 BRA `(.L_x_31) ;  /* 0x0000000000240947 */ /* 0x000ff00003800000 */
[----:B------:R-:W1:Y:S01]  /*1ee0*/  S2UR UR7, SR_CgaCtaId ;  /* 0x00000000000779c3 */ /* 0x000e620000008800 */
[----:B------:R-:W-:Y:S01]  /*1ef0*/  UMOV UR6, 0x400 ;  /* 0x0000040000067882 */ /* 0x000fe20000000000 */
[----:B------:R-:W-:-:S06]  /*1f00*/  VIADD R19, R21, 0x1 ;  /* 0x0000000115137836 */ /* 0x000fcc0000000000 */
[----:B0-----:R-:W0:Y:S01]  /*1f10*/  LDC.64 R12, c[0x0][0x3b8] ;  /* 0x0000ee00ff0c7b82 */ /* 0x001e220000000a00 */
[----:B-1----:R-:W-:Y:S01]  /*1f20*/  ULEA UR6, UR7, UR6, 0x18 ;  /* 0x0000000607067291 */ /* 0x002fe2000f8ec0ff */
[----:B0-----:R-:W-:-:S08]  /*1f30*/  LEA R12, P0, R14, R12, 0x2 ;  /* 0x0000000c0e0c7211 */ /* 0x001fd000078010ff */
[----:B------:R1:W-:Y:S01]  /*1f40*/  STS [UR6+0xc0], R21 ;  /* 0x0000c015ff007988 */ /* 0x0003e20008000806 */
[----:B------:R-:W-:-:S05]  /*1f50*/  LEA.HI.X R13, R14, R13, R15, 0x2, P0 ;  /* 0x0000000d0e0d7211 */ /* 0x000fca00000f140f */
[----:B------:R1:W-:Y:S02]  /*1f60*/  STG.E desc[UR10][R12.64], R19 ;  /* 0x000000130c007986 */ /* 0x0003e4000c10190a */
.L_x_31:
[----:B------:R-:W2:Y:S02]  /*1f70*/  LDCU UR6, c[0x0][0x394] ;  /* 0x00007280ff0677ac */ /* 0x000ea40008000800 */
[----:B--2---:R-:W-:Y:S01]  /*1f80*/  ISETP.GE.AND P0, PT, R0, UR6, PT ;  /* 0x0000000600007c0c */ /* 0x004fe2000bf06270 */
[----:B------:R-:W-:Y:S05]  /*1f90*/  WARPSYNC.ALL ;  /* 0x0000000000007948 */ /* 0x000fea0003800000 */
[----:B------:R-:W2:Y:S08]  /*1fa0*/  S2UR UR7, SR_CgaCtaId ;  /* 0x00000000000779c3 */ /* 0x000eb00000008800 */
[----:B------:R-:W-:Y:S06]  /*1fb0*/  BAR.SYNC.DEFER_BLOCKING 0x0 ;  /* 0x0000000000007b1d */ /* 0x000fec0000010000 */
[----:B------:R-:W-:Y:S01]  /*1fc0*/  UMOV UR6, 0x400 ;  /* 0x0000040000067882 */ /* 0x000fe20000000000 */
[----:B------:R-:W3:Y:S01]  /*1fd0*/  LDCU UR15, c[0x0][0x38c] ;  /* 0x00007180ff0f77ac */ /* 0x000ee20008000800 */
[----:B------:R-:W-:Y:S01]  /*1fe0*/  BSSY.RECONVERGENT B0, `(.L_x_30) ;  /* 0x000006a000007945 */ /* 0x000fe20003800200 */
[----:B------:R-:W4:Y:S01]  /*1ff0*/  LDCU.64 UR12, c[0x0][0x380] ;  /* 0x00007000ff0c77ac */ /* 0x000f220008000a00 */
[----:B--2---:R-:W-:-:S09]  /*2000*/  ULEA UR6, UR7, UR6, 0x18 ;  /* 0x0000000607067291 */ /* 0x004fd2000f8ec0ff */
[----:B01----:R-:W0:Y:S02]  /*2010*/  LDS R12, [UR6+0xc0] ;  /* 0x0000c006ff0c7984 */ /* 0x003e240008000800 */
[----:B0-----:R-:W-:Y:S02]  /*2020*/  ISETP.EQ.OR P0, PT, R12, R14, P0 ;  /* 0x0000000e0c00720c */ /* 0x001fe40000702670 */
[----:B------:R-:W-:-:S11]  /*2030*/  SHF.R.S32.HI R13, RZ, 0x1f, R12 ;  /* 0x0000001fff0d7819 */ /* 0x000fd6000001140c */
[----:B---34-:R-:W-:Y:S05]  /*2040*/  @P0 BRA `(.L_x_42) ;  /* 0x00000004008c0947 */ /* 0x018fea0003800000 */
[----:B------:R-:W0:Y:S01]  /*2050*/  LDCU UR6, c[0x0][0x390] ;  /* 0x00007200ff0677ac */ /* 0x000e220008000800 */
[----:B------:R-:W-:Y:S01]  /*2060*/  LOP3.LUT R19, RZ, R0, RZ, 0x33, !PT ;  /* 0x00000000ff137212 */ /* 0x000fe200078e33ff */
[----:B------:R-:W-:Y:S01]  /*2070*/  BSSY.RECONVERGENT B1, `(.L_x_43) ;  /* 0x0000030000017945 */ /* 0x000fe20003800200 */
[----:B0-----:R-:W-:-:S04]  /*2080*/  VIADD R21, R0, UR6 ;  /* 0x0000000600157c36 */ /* 0x001fc80008000000 */
[----:B------:R-:W-:Y:S02]  /*2090*/  VIADD R4, R21, 0x100 ;  /* 0x0000010015047836 */ /* 0x000fe40000000000 */
[----:B------:R-:W-:-:S03]  /*20a0*/  IMAD.MOV.U32 R25, RZ, RZ, R21 ;  /* 0x000000ffff197224 */ /* 0x000fc600078e0015 */
[----:B------:R-:W-:-:S04]  /*20b0*/  VIMNMX R4, PT, PT, R4, UR4, !PT ;  /* 0x0000000404047c48 */ /* 0x000fc8000ffe0100 */
[----:B------:R-:W-:-:S04]  /*20c0*/  IADD3 R4, PT, PT, R4, -UR6, R19 ;  /* 0x8000000604047c10 */ /* 0x000fc8000fffe013 */
[----:B------:R-:W-:-:S04]  /*20d0*/  LOP3.LUT R20, R4, 0x300, RZ, 0xc0, !PT ;  /* 0x0000030004147812 */ /* 0x000fc800078ec0ff */
[----:B------:R-:W-:-:S13]  /*20e0*/  ISETP.NE.AND P0, PT, R20, 0x300, PT ;  /* 0x000003001400780c */ /* 0x000fda0003f05270 */
[----:B------:R-:W-:Y:S05]  /*20f0*/  @!P0 BRA `(.L_x_44) ;  /* 0x00000000009c8947 */ /* 0x000fea0003800000 */
[----:B------:R-:W0:Y:S08]  /*2100*/  LDC R31, c[0x0][0x38c] ;  /* 0x0000e300ff1f7b82 */ /* 0x000e300000000800 */
[----:B------:R-:W1:Y:S01]  /*2110*/  LDC.64 R18, c[0x0][0x380] ;  /* 0x0000e000ff127b82 */ /* 0x000e620000000a00 */
[----:B0-----:R-:W-:-:S04]  /*2120*/  IMAD.WIDE R34, R21, R31, R12 ;  /* 0x0000001f15227225 */ /* 0x001fc800078e020c */
[----:B------:R-:W-:Y:S01]  /*2130*/  IMAD.WIDE R32, R21, R31, R14 ;  /* 0x0000001f15207225 */ /* 0x000fe200078e020e */
[-C--:B-1----:R-:W-:Y:S02]  /*2140*/  LEA R26, P2, R34, R18.reuse, 0x1 ;  /* 0x00000012221a7211 */ /* 0x082fe400078408ff */
[----:B------:R-:W-:Y:S02]  /*2150*/  LEA R28, P0, R32, R18, 0x1 ;  /* 0x00000012201c7211 */ /* 0x000fe400078008ff */
[-C--:B------:R-:W-:Y:S02]  /*2160*/  LEA.HI.X R27, R34, R19.reuse, R35, 0x1, P2 ;  /* 0x00000013221b7211 */ /* 0x080fe400010f0c23 */
[----:B------:R-:W-:-:S03]  /*2170*/  LEA.HI.X R29, R32, R19, R33, 0x1, P0 ;  /* 0x00000013201d7211 */ /* 0x000fc600000f0c21 */
[----:B------:R-:W2:Y:S04]  /*2180*/  LDG.E.U16 R35, desc[UR10][R26.64] ;  /* 0x0000000a1a237981 */ /* 0x000ea8000c1e1500 */
[----:B------:R-:W3:Y:S01]  /*2190*/  LDG.E.U16 R33, desc[UR10][R28.64] ;  /* 0x0000000a1c217981 */ /* 0x000ee2000c1e1500 */
[----:B------:R-:W-:Y:S01]  /*21a0*/  ISETP.NE.AND P0, PT, R20, RZ, PT ;  /* 0x000000ff1400720c */ /* 0x000fe20003f05270 */
[----:B------:R-:W-:Y:S02]  /*21b0*/  VIADD R25, R21, 0x100 ;  /* 0x0000010015197836 */ /* 0x000fe40000000000 */
[----:B--2---:R0:W-:Y:S04]  /*21c0*/  STG.E.U16 desc[UR10][R28.64], R35 ;  /* 0x000000231c007986 */ /* 0x0041e8000c10150a */
[----:B---3--:R0:W-:Y:S06]  /*21d0*/  STG.E.U16 desc[UR10][R26.64], R33 ;  /* 0x000000211a007986 */ /* 0x0081ec000c10150a */
[----:B------:R-:W-:Y:S05]  /*21e0*/  @!P0 BRA `(.L_x_44) ;  /* 0x0000000000608947 */ /* 0x000fea0003800000 */
[----:B0-----:R-:W-:-:S04]  /*21f0*/  IMAD.WIDE R34, R25, R31, R12 ;  /* 0x0000001f19227225 */ /* 0x001fc800078e020c */
[----:B------:R-:W-:Y:S01]  /*2200*/  IMAD.WIDE R32, R25, R31, R14 ;  /* 0x0000001f19207225 */ /* 0x000fe200078e020e */
[-C--:B------:R-:W-:Y:S02]  /*2210*/  LEA R26, P2, R34, R18.reuse, 0x1 ;  /* 0x00000012221a7211 */ /* 0x080fe400078408ff */
[----:B------:R-:W-:Y:S02]  /*2220*/  LEA R28, P0, R32, R18, 0x1 ;  /* 0x00000012201c7211 */ /* 0x000fe400078008ff */
[-C--:B------:R-:W-:Y:S02]  /*2230*/  LEA.HI.X R27, R34, R19.reuse, R35, 0x1, P2 ;  /* 0x00000013221b7211 */ /* 0x080fe400010f0c23 */
[----:B------:R-:W-:-:S03]  /*2240*/  LEA.HI.X R29, R32, R19, R33, 0x1, P0 ;  /* 0x00000013201d7211 */ /* 0x000fc600000f0c21 */
[----:B------:R-:W2:Y:S04]  /*2250*/  LDG.E.U16 R35, desc[UR10][R26.64] ;  /* 0x0000000a1a237981 */ /* 0x000ea8000c1e1500 */
[----:B------:R-:W3:Y:S01]  /*2260*/  LDG.E.U16 R33, desc[UR10][R28.64] ;  /* 0x0000000a1c217981 */ /* 0x000ee2000c1e1500 */
[----:B------:R-:W-:Y:S01]  /*2270*/  ISETP.NE.AND P0, PT, R20, 0x100, PT ;  /* 0x000001001400780c */ /* 0x000fe20003f05270 */
[----:B------:R-:W-:Y:S02]  /*2280*/  VIADD R25, R21, 0x200 ;  /* 0x0000020015197836 */ /* 0x000fe40000000000 */
[----:B--2---:R1:W-:Y:S04]  /*2290*/  STG.E.U16 desc[UR10][R28.64], R35 ;  /* 0x000000231c007986 */ /* 0x0043e8000c10150a */
[----:B---3--:R1:W-:Y:S06]  /*22a0*/  STG.E.U16 desc[UR10][R26.64], R33 ;  /* 0x000000211a007986 */ /* 0x0083ec000c10150a */
[----:B------:R-:W-:Y:S05]  /*22b0*/  @!P0 BRA `(.L_x_44) ;  /* 0x00000000002c8947 */ /* 0x000fea0003800000 */
[----:B-1----:R-:W-:-:S04]  /*22c0*/  IMAD.WIDE R26, R25, R31, R14 ;  /* 0x0000001f191a7225 */ /* 0x002fc800078e020e */
[----:B------:R-:W-:Y:S01]  /*22d0*/  IMAD.WIDE R30, R25, R31, R12 ;  /* 0x0000001f191e7225 */ /* 0x000fe200078e020c */
[-C--:B------:R-:W-:Y:S02]  /*22e0*/  LEA R28, P0, R26, R18.reuse, 0x1 ;  /* 0x000000121a1c7211 */ /* 0x080fe400078008ff */
[----:B------:R-:W-:Y:S02]  /*22f0*/  LEA R18, P2, R30, R18, 0x1 ;  /* 0x000000121e127211 */ /* 0x000fe400078408ff */
[-C--:B------:R-:W-:Y:S02]  /*2300*/  LEA.HI.X R29, R26, R19.reuse, R27, 0x1, P0 ;  /* 0x000000131a1d7211 */ /* 0x080fe400000f0c1b */
[----:B------:R-:W-:-:S03]  /*2310*/  LEA.HI.X R19, R30, R19, R31, 0x1, P2 ;  /* 0x000000131e137211 */ /* 0x000fc600010f0c1f */
[----:B------:R-:W2:Y:S04]  /*2320*/  LDG.E.U16 R27, desc[UR10][R28.64] ;  /* 0x0000000a1c1b7981 */ /* 0x000ea8000c1e1500 */
[----:B------:R-:W3:Y:S01]  /*2330*/  LDG.E.U16 R31, desc[UR10][R18.64] ;  /* 0x0000000a121f7981 */ /* 0x000ee2000c1e1500 */
[----:B------:R-:W-:-:S03]  /*2340*/  VIADD R25, R21, 0x300 ;  /* 0x0000030015197836 */ /* 0x000fc60000000000 */
[----:B---3--:R3:W-:Y:S04]  /*2350*/  STG.E.U16 desc[UR10][R28.64], R31 ;  /* 0x0000001f1c007986 */ /* 0x0087e8000c10150a */
[----:B--2---:R3:W-:Y:S02]  /*2360*/  STG.E.U16 desc[UR10][R18.64], R27 ;  /* 0x0000001b12007986 */ /* 0x0047e4000c10150a */
.L_x_44:
[----:B------:R-:W-:Y:S05]  /*2370*/  BSYNC.RECONVERGENT B1 ;  /* 0x0000000000017941 */ /* 0x000fea0003800200 */
.L_x_43:
[----:B------:R-:W-:-:S13]  /*2380*/  ISETP.GE.U32.AND P0, PT, R4, 0x300, PT ;  /* 0x000003000400780c */ /* 0x000fda0003f06070 */
[----:B------:R-:W-:Y:S05]  /*2390*/  @!P0 BRA `(.L_x_42) ;  /* 0x0000000000b88947 */ /* 0x000fea0003800000 */
.L_x_45:
[----:B0-----:R-:W-:-:S04]  /*23a0*/  IMAD.WIDE R20, R25, UR15, R12 ;  /* 0x0000000f19147c25 */ /* 0x001fc8000f8e020c */
[----:B---3--:R-:W-:Y:S01]  /*23b0*/  IMAD.WIDE R18, R25, UR15, R14 ;  /* 0x0000000f19127c25 */ /* 0x008fe2000f8e020e */
[----:B------:R-:W-:Y:S02]  /*23c0*/  LEA R32, P2, R20, UR12, 0x1 ;  /* 0x0000000c14207c11 */ /* 0x000fe4000f8408ff */
[----:B------:R-:W-:Y:S02]  /*23d0*/  LEA R30, P0, R18, UR12, 0x1 ;  /* 0x0000000c121e7c11 */ /* 0x000fe4000f8008ff */
[----:B01----:R-:W-:Y:S02]  /*23e0*/  LEA.HI.X R33, R20, UR13, R21, 0x1, P2 ;  /* 0x0000000d14217c11 */ /* 0x003fe400090f0c15 */
[----:B------:R-:W-:-:S03]  /*23f0*/  LEA.HI.X R31, R18, UR13, R19, 0x1, P0 ;  /* 0x0000000d121f7c11 */ /* 0x000fc600080f0c13 */
[----:B------:R-:W2:Y:S04]  /*2400*/  LDG.E.U16 R41, desc[UR10][R32.64] ;  /* 0x0000000a20297981 */ /* 0x000ea8000c1e1500 */
[----:B------:R-:W3:Y:S01]  /*2410*/  LDG.E.U16 R39, desc[UR10][R30.64] ;  /* 0x0000000a1e277981 */ /* 0x000ee2000c1e1500 */
[----:B------:R-:W-:-:S04]  /*2420*/  VIADD R29, R25, 0x100 ;  /* 0x00000100191d7836 */ /* 0x000fc80000000000 */
[----:B------:R-:W-:-:S04]  /*2430*/  IMAD.WIDE R26, R29, UR15, R14 ;  /* 0x0000000f1d1a7c25 */ /* 0x000fc8000f8e020e */
[----:B------:R-:W-:Y:S01]  /*2440*/  IMAD.WIDE R28, R29, UR15, R12 ;  /* 0x0000000f1d1c7c25 */ /* 0x000fe2000f8e020c */
[----:B------:R-:W-:Y:S02]  /*2450*/  LEA R18, P0, R26, UR12, 0x1 ;  /* 0x0000000c1a127c11 */ /* 0x000fe4000f8008ff */
[----:B------:R-:W-:Y:S02]  /*2460*/  LEA R20, P2, R28, UR12, 0x1 ;  /* 0x0000000c1c147c11 */ /* 0x000fe4000f8408ff */
[----:B------:R-:W-:Y:S02]  /*2470*/  LEA.HI.X R19, R26, UR13, R27, 0x1, P0 ;  /* 0x0000000d1a137c11 */ /* 0x000fe400080f0c1b */
[----:B------:R-:W-:Y:S01]  /*2480*/  LEA.HI.X R21, R28, UR13, R29, 0x1, P2 ;  /* 0x0000000d1c157c11 */ /* 0x000fe200090f0c1d */
[----:B--2---:R0:W-:Y:S04]  /*2490*/  STG.E.U16 desc[UR10][R30.64], R41 ;  /* 0x000000291e007986 */ /* 0x0041e8000c10150a */
[----:B---3--:R1:W-:Y:S04]  /*24a0*/  STG.E.U16 desc[UR10][R32.64], R39 ;  /* 0x0000002720007986 */ /* 0x0083e8000c10150a */
        /* <DEDUP_REMOVED lines=9> */
[----:B--2---:R-:W-:Y:S04]  /*2540*/  STG.E.U16 desc[UR10][R18.64], R45 ;  /* 0x0000002d12007986 */ /* 0x004fe8000c10150a */
[----:B---3--:R2:W-:Y:S04]  /*2550*/  STG.E.U16 desc[UR10][R20.64], R43 ;  /* 0x0000002b14007986 */ /* 0x0085e8000c10150a */
[----:B0-----:R-:W3:Y:S04]  /*2560*/  LDG.E.U16 R41, desc[UR10][R26.64] ;  /* 0x0000000a1a297981 */ /* 0x001ee8000c1e1500 */
[----:B-1----:R-:W4:Y:S01]  /*2570*/  LDG.E.U16 R39, desc[UR10][R28.64] ;  /* 0x0000000a1c277981 */ /* 0x002f22000c1e1500 */
[----:B------:R-:W-:-:S04]  /*2580*/  VIADD R33, R25, 0x300 ;  /* 0x0000030019217836 */ /* 0x000fc80000000000 */
[----:B------:R-:W-:-:S04]  /*2590*/  IMAD.WIDE R30, R33, UR15, R14 ;  /* 0x0000000f211e7c25 */ /* 0x000fc8000f8e020e */
[----:B------:R-:W-:Y:S01]  /*25a0*/  IMAD.WIDE R32, R33, UR15, R12 ;  /* 0x0000000f21207c25 */ /* 0x000fe2000f8e020c */
[----:B------:R-:W-:Y:S02]  /*25b0*/  LEA R34, P0, R30, UR12, 0x1 ;  /* 0x0000000c1e227c11 */ /* 0x000fe4000f8008ff */
[----:B------:R-:W-:Y:S02]  /*25c0*/  LEA R36, P2, R32, UR12, 0x1 ;  /* 0x0000000c20247c11 */ /* 0x000fe4000f8408ff */
[----:B------:R-:W-:Y:S02]  /*25d0*/  LEA.HI.X R35, R30, UR13, R31, 0x1, P0 ;  /* 0x0000000d1e237c11 */ /* 0x000fe400080f0c1f */
[----:B------:R-:W-:Y:S01]  /*25e0*/  LEA.HI.X R37, R32, UR13, R33, 0x1, P2 ;  /* 0x0000000d20257c11 */ /* 0x000fe200090f0c21 */
[----:B---3--:R0:W-:Y:S04]  /*25f0*/  STG.E.U16 desc[UR10][R28.64], R41 ;  /* 0x000000291c007986 */ /* 0x0081e8000c10150a */
[----:B----4-:R0:W-:Y:S04]  /*2600*/  STG.E.U16 desc[UR10][R26.64], R39 ;  /* 0x000000271a007986 */ /* 0x0101e8000c10150a */
[----:B--2---:R-:W2:Y:S04]  /*2610*/  LDG.E.U16 R21, desc[UR10][R36.64] ;  /* 0x0000000a24157981 */ /* 0x004ea8000c1e1500 */
[----:B------:R-:W3:Y:S01]  /*2620*/  LDG.E.U16 R19, desc[UR10][R34.64] ;  /* 0x0000000a22137981 */ /* 0x000ee2000c1e1500 */
[----:B------:R-:W-:-:S05]  /*2630*/  VIADD R25, R25, 0x400 ;  /* 0x0000040019197836 */ /* 0x000fca0000000000 */
[----:B------:R-:W-:Y:S01]  /*2640*/  ISETP.GE.AND P0, PT, R25, UR4, PT ;  /* 0x0000000419007c0c */ /* 0x000fe2000bf06270 */
[----:B--2---:R0:W-:Y:S04]  /*2650*/  STG.E.U16 desc[UR10][R34.64], R21 ;  /* 0x0000001522007986 */ /* 0x0041e8000c10150a */
[----:B---3--:R0:W-:Y:S08]  /*2660*/  STG.E.U16 desc[UR10][R36.64], R19 ;  /* 0x0000001324007986 */ /* 0x0081f0000c10150a */
[----:B------:R-:W-:Y:S05]  /*2670*/  @!P0 BRA `(.L_x_45) ;  /* 0xfffffffc00488947 */ /* 0x000fea000383ffff */
.L_x_42:
[----:B------:R-:W-:Y:S05]  /*2680*/  BSYNC.RECONVERGENT B0 ;  /* 0x0000000000007941 */ /* 0x000fea0003800200 */
.L_x_30:
[----:B------:R-:W-:-:S03]  /*2690*/  UMOV UR6, 0xffffffff ;  /* 0xffffffff00067882 */ /* 0x000fc60000000000 */
[----:B------:R-:W-:Y:S05]  /*26a0*/  BRA.DIV UR6, `(.L_x_46) ;  /* 0x0000002206287947 */ /* 0x000fea000b800000 */
[----:B------:R-:W-:Y:S06]  /*26b0*/  BAR.SYNC.DEFER_BLOCKING 0x0 ;  /* 0x0000000000007b1d */ /* 0x000fec0000010000 */
.L_x_132:
[----:B------:R-:W-:Y:S04]  /*26c0*/  BSSY B0, `(.L_x_47) ;  /* 0x0000017000007945 */ /* 0x000fe80003800000 */
[----:B------:R-:W-:Y:S05]  /*26d0*/  @P1 BRA `(.L_x_48) ;  /* 0x0000000000541947 */ /* 0x000fea0003800000 */
[----:B------:R-:W2:Y:S01]  /*26e0*/  S2R R13, SR_LANEID ;  /* 0x00000000000d7919 */ /* 0x000ea20000000000 */
[----:B------:R-:W-:Y:S02]  /*26f0*/  VOTEU.ANY UR6, UPT, PT ;  /* 0x0000000000067886 */ /* 0x000fe400038e0100 */
[----:B------:R-:W2:Y:S08]  /*2700*/  FLO.U32 R12, UR6 ;  /* 0x00000006000c7d00 */ /* 0x000eb000080e0000 */
[----:B------:R-:W4:Y:S01]  /*2710*/  POPC R4, UR6 ;  /* 0x0000000600047d09 */ /* 0x000f220008000000 */
[----:B--2---:R-:W-:Y:S01]  /*2720*/  ISETP.EQ.U32.AND P0, PT, R12, R13, PT ;  /* 0x0000000d0c00720c */ /* 0x004fe20003f02070 */
[----:B----4-:R-:W-:-:S12]  /*2730*/  IMAD R13, R4, UR5, RZ ;  /* 0x00000005040d7c24 */ /* 0x010fd8000f8e02ff */
[----:B------:R-:W-:Y:S06]  /*2740*/  @P0 MEMBAR.ALL.GPU ;  /* 0x0000000000000992 */ /* 0x000fec000000a000 */
[----:B------:R-:W-:-:S00]  /*2750*/  @P0 ERRBAR ;  /* 0x00000000000009ab */ /* 0x000fc00000000000 */
[----:B------:R-:W-:Y:S06]  /*2760*/  @P0 CGAERRBAR ;  /* 0x00000000000005ab */ /* 0x000fec0000000000 */
[----:B------:R-:W2:Y:S01]  /*2770*/  @P0 ATOM.E.ADD.STRONG.GPU PT, R13, desc[UR10][R2.64+0x4], R13 ;  /* 0x8000040d020d098a */ /* 0x000ea200081ef10a */
[----:B---3--:R-:W3:Y:S02]  /*2780*/  S2R R18, SR_LTMASK ;  /* 0x0000000000127919 */ /* 0x008ee40000003900 */
[----:B---3--:R-:W-:-:S04]  /*2790*/  LOP3.LUT R18, R18, UR6, RZ, 0xc0, !PT ;  /* 0x0000000612127c12 */ /* 0x008fc8000f8ec0ff */
[----:B0-----:R-:W0:Y:S01]  /*27a0*/  POPC R19, R18 ;  /* 0x0000001200137309 */ /* 0x001e220000000000 */
[----:B--2---:R-:W0:Y:S02]  /*27b0*/  SHFL.IDX PT, R4, R13, R12, 0x1f ;  /* 0x00001f0c0d047589 */ /* 0x004e2400000e0000 */
[----:B0-----:R-:W-:-:S07]  /*27c0*/  IMAD R4, R19, UR5, R4 ;  /* 0x0000000513047c24 */ /* 0x001fce000f8e0204 */
.L_x_49:
[----:B------:R-:W2:Y:S04]  /*27d0*/  LD.E.STRONG.GPU R13, desc[UR10][R2.64+0x4] ;  /* 0x0000040a020d7980 */ /* 0x000ea8000c10f900 */
[----:B--2---:R-:W-:Y:S01]  /*27e0*/  CCTL.IVALL ;  /* 0x00000000ff00798f */ /* 0x004fe20002000000 */
[----:B------:R-:W-:Y:S05]  /*27f0*/  YIELD ;  /* 0x0000000000007946 */ /* 0x000fea0003800000 */
[----:B------:R-:W-:-:S04]  /*2800*/  LOP3.LUT R13, R13, R4, RZ, 0x3c, !PT ;  /* 0x000000040d0d7212 */ /* 0x000fc800078e3cff */
[----:B------:R-:W-:-:S13]  /*2810*/  ISETP.GT.AND P0, PT, R13, -0x1, PT ;  /* 0xffffffff0d00780c */ /* 0x000fda0003f04270 */
[----:B------:R-:W-:Y:S05]  /*2820*/  @P0 BRA `(.L_x_49) ;  /* 0xfffffffc00e80947 */ /* 0x000fea000383ffff */
.L_x_48:
[----:B------:R-:W-:Y:S05]  /*2830*/  BSYNC B0 ;  /* 0x0000000000007941 */ /* 0x000fea0003800000 */
.L_x_47:
[----:B------:R-:W-:-:S03]  /*2840*/  UMOV UR6, 0xffffffff ;  /* 0xffffffff00067882 */ /* 0x000fc60000000000 */
[----:B------:R-:W-:Y:S05]  /*2850*/  BRA.DIV UR6, `(.L_x_50) ;  /* 0x0000001e06ec7947 */ /* 0x000fea000b800000 */
[----:B------:R-:W-:Y:S06]  /*2860*/  BAR.SYNC.DEFER_BLOCKING 0x0 ;  /* 0x0000000000007b1d */ /* 0x000fec0000010000 */
.L_x_135:
[----:B------:R-:W2:Y:S01]  /*2870*/  LDCU UR6, c[0x0][0x38c] ;  /* 0x00007180ff0677ac */ /* 0x000ea20008000800 */
[----:B------:R-:W4:Y:S01]  /*2880*/  LDCU.64 UR16, c[0x0][0x380] ;  /* 0x00007000ff1077ac */ /* 0x000f220008000a00 */
[----:B--2---:R-:W-:-:S04]  /*2890*/  IMAD.U32 R4, RZ, RZ, UR6 ;  /* 0x00000006ff047e24 */ /* 0x004fc8000f8e00ff */
[----:B------:R-:W-:-:S04]  /*28a0*/  IMAD.WIDE R2, R14, R4, R14 ;  /* 0x000000040e027225 */ /* 0x000fc800078e020e */
[----:B----4-:R-:W-:Y:S02]  /*28b0*/  IMAD.U32 R20, RZ, RZ, UR16 ;  /* 0x00000010ff147e24 */ /* 0x010fe4000f8e00ff */
[----:B0--3--:R-:W-:-:S03]  /*28c0*/  IMAD.U32 R19, RZ, RZ, UR17 ;  /* 0x00000011ff137e24 */ /* 0x009fc6000f8e00ff */
[----:B------:R-:W-:-:S04]  /*28d0*/  LEA R12, P0, R2, R20, 0x1 ;  /* 0x00000014020c7211 */ /* 0x000fc800078008ff */
[----:B------:R-:W-:-:S05]  /*28e0*/  LEA.HI.X R13, R2, R19, R3, 0x1, P0 ;  /* 0x00000013020d7211 */ /* 0x000fca00000f0c03 */
[----:B------:R-:W2:Y:S01]  /*28f0*/  LDG.E.U16 R25, desc[UR10][R12.64] ;  /* 0x0000000a0c197981 */ /* 0x000ea2000c1e1500 */
[----:B------:R-:W-:Y:S01]  /*2900*/  IMAD.MOV.U32 R18, RZ, RZ, RZ ;  /* 0x000000ffff127224 */ /* 0x000fe200078e00ff */
[----:B--2---:R-:W-:-:S13]  /*2910*/  HSETP2.NEU.AND P0, PT, R25.H0_H0, RZ.H0_H0, PT ;  /* 0x200000ff19007234 */ /* 0x004fda0003f0d800 */
[----:B------:R-:W-:Y:S05]  /*2920*/  @!P0 BRA `(.L_x_51) ;  /* 0x00000000001c8947 */ /* 0x000fea0003800000 */
[----:B------:R-:W-:Y:S02]  /*2930*/  HADD2.F32 R2, -RZ, R25.H0_H0 ;  /* 0x20000019ff027230 */ /* 0x000fe40000004100 */
[----:B------:R-:W-:-:S03]  /*2940*/  IMAD.MOV.U32 R3, RZ, RZ, 0x4b800000 ;  /* 0x4b800000ff037424 */ /* 0x000fc600078e00ff */
[----:B------:R-:W-:-:S04]  /*2950*/  FSETP.GEU.AND P0, PT, |R2|, 1.175494350822287508e-38, PT ;  /* 0x008000000200780b */ /* 0x000fc80003f0e200 */
[----:B------:R-:W-:-:S09]  /*2960*/  FSEL R3, R3, 1, !P0 ;  /* 0x3f80000003037808 */ /* 0x000fd20004000000 */
[----:B------:R-:W-:-:S06]  /*2970*/  @!P0 FMUL R2, R2, 16777216 ;  /* 0x4b80000002028820 */ /* 0x000fcc0000400000 */
[----:B------:R-:W0:Y:S02]  /*2980*/  MUFU.RCP R2, R2 ;  /* 0x0000000200027308 */ /* 0x000e240000001000 */
[----:B0-----:R-:W-:-:S07]  /*2990*/  FMUL R18, R2, R3 ;  /* 0x0000000302127220 */ /* 0x001fce0000400000 */
.L_x_51:
[----:B------:R-:W0:Y:S01]  /*29a0*/  LDCU UR6, c[0x0][0x39c] ;  /* 0x00007380ff0677ac */ /* 0x000e220008000800 */
[----:B------:R-:W-:Y:S01]  /*29b0*/  LOP3.LUT R2, RZ, R14, RZ, 0x33, !PT ;  /* 0x0000000eff027212 */ /* 0x000fe200078e33ff */
[----:B-1----:R-:W-:-:S03]  /*29c0*/  VIADD R29, R14, 0x1 ;  /* 0x000000010e1d7836 */ /* 0x002fc60000000000 */
[----:B0-----:R-:W-:-:S04]  /*29d0*/  IADD3 R21, PT, PT, R2, UR6, R11 ;  /* 0x0000000602157c10 */ /* 0x001fc8000fffe00b */
[----:B------:R-:W-:-:S04]  /*29e0*/  VIMNMX R2, PT, PT, RZ, R21, !PT ;  /* 0x00000015ff027248 */ /* 0x000fc80007fe0100 */
[----:B------:R-:W-:-:S04]  /*29f0*/  VIMNMX R3, PT, PT, R2, 0x20, PT ;  /* 0x0000002002037848 */ /* 0x000fc80003fe0100 */
[----:B------:R-:W-:-:S13]  /*2a00*/  ISETP.GE.U32.AND P1, PT, R0, R3, PT ;  /* 0x000000030000720c */ /* 0x000fda0003f26070 */
[----:B------:R-:W-:-:S04]  /*2a10*/  @!P1 IMAD.IADD R3, R29, 0x1, R0 ;  /* 0x000000011d039824 */ /* 0x000fc800078e0200 */
[----:B------:R-:W-:-:S03]  /*2a20*/  @!P1 IMAD.WIDE R2, R3, R4, R14 ;  /* 0x0000000403029225 */ /* 0x000fc600078e020e */
[----:B------:R-:W-:-:S04]  /*2a30*/  @!P1 LEA R12, P0, R2, R20, 0x1 ;  /* 0x00000014020c9211 */ /* 0x000fc800078008ff */
[----:B------:R-:W-:-:S05]  /*2a40*/  @!P1 LEA.HI.X R13, R2, R19, R3, 0x1, P0 ;  /* 0x00000013020d9211 */ /* 0x000fca00000f0c03 */
[----:B------:R-:W2:Y:S01]  /*2a50*/  @!P1 LDG.E.U16 R12, desc[UR10][R12.64] ;  /* 0x0000000a0c0c9981 */ /* 0x000ea2000c1e1500 */
[----:B------:R-:W-:Y:S01]  /*2a60*/  ISETP.GE.AND P0, PT, R22, UR14, PT ;  /* 0x0000000e16007c0c */ /* 0x000fe2000bf06270 */
[----:B------:R-:W-:Y:S05]  /*2a70*/  WARPSYNC.ALL ;  /* 0x0000000000007948 */ /* 0x000fea0003800000 */
[----:B------:R-:W0:Y:S01]  /*2a80*/  @!P1 S2R R3, SR_CgaCtaId ;  /* 0x0000000000039919 */ /* 0x000e220000008800 */
[----:B------:R-:W-:Y:S01]  /*2a90*/  @!P1 MOV R2, 0x400 ;  /* 0x0000040000029802 */ /* 0x000fe20000000f00 */
[----:B------:R-:W-:Y:S04]  /*2aa0*/  BSSY.RECONVERGENT B0, `(.L_x_52) ;  /* 0x0000120000007945 */ /* 0x000fe80003800200 */
[----:B------:R-:W-:Y:S01]  /*2ab0*/  @!P1 VIADD R2, R2, 0x40 ;  /* 0x0000004002029836 */ /* 0x000fe20000000000 */
[----:B------:R-:W-:-:S04]  /*2ac0*/  HSETP2.EQ.OR P0, PT, R25.H0_H0, RZ.H0_H0, P0 ;  /* 0x200000ff19007234 */ /* 0x000fc80000702820 */
[----:B0-----:R-:W-:-:S05]  /*2ad0*/  @!P1 LEA R3, R3, R2, 0x18 ;  /* 0x0000000203039211 */ /* 0x001fca00078ec0ff */
[--C-:B------:R-:W-:Y:S01]  /*2ae0*/  @!P1 IMAD R11, R0, 0x4, R3.reuse ;  /* 0x00000004000b9824 */ /* 0x100fe200078e0203 */
[----:B------:R-:W-:Y:S01]  /*2af0*/  PRMT R3, RZ, 0x7610, R3 ;  /* 0x00007610ff037816 */ /* 0x000fe20000000003 */
[----:B--2---:R-:W-:-:S05]  /*2b00*/  @!P1 HMUL2 R0, R12.H0_H0, -1, -1 ;  /* 0xbc00bc000c009832 */ /* 0x004fca0000000800 */
[----:B------:R0:W-:Y:S01]  /*2b10*/  @!P1 STS [R11], R0 ;  /* 0x000000000b009388 */ /* 0x0001e20000000800 */
[----:B------:R-:W-:Y:S06]  /*2b20*/  BAR.SYNC.DEFER_BLOCKING 0x0 ;  /* 0x0000000000007b1d */ /* 0x000fec0000010000 */
[----:B------:R-:W-:Y:S05]  /*2b30*/  @P0 BRA `(.L_x_53) ;  /* 0x0000001000580947 */ /* 0x000fea0003800000 */
[--C-:B------:R-:W-:Y:S01]  /*2b40*/  SHF.R.S32.HI R23, RZ, 0x1f, R22.reuse ;  /* 0x0000001fff177819 */ /* 0x100fe20000011416 */
[----:B------:R-:W-:Y:S01]  /*2b50*/  VIADD R2, R16, 0x2 ;  /* 0x0000000210027836 */ /* 0x000fe20000000000 */
[----:B0-----:R-:W-:Y:S01]  /*2b60*/  F2FP.F16.F32.PACK_AB R0, RZ, R18 ;  /* 0x00000012ff00723e */ /* 0x001fe200000000ff */
[----:B------:R-:W-:Y:S01]  /*2b70*/  BSSY.RECONVERGENT B1, `(.L_x_54) ;  /* 0x0000024000017945 */ /* 0x000fe20003800200 */
[C---:B------:R-:W-:Y:S01]  /*2b80*/  IMAD.WIDE R26, R14.reuse, R4, R22 ;  /* 0x000000040e1a7225 */ /* 0x040fe200078e0216 */
[----:B------:R-:W-:Y:S02]  /*2b90*/  LOP3.LUT R14, R14, 0x1, RZ, 0xc0, !PT ;  /* 0x000000010e0e7812 */ /* 0x000fe400078ec0ff */
[----:B------:R-:W-:Y:S02]  /*2ba0*/  LEA R12, P0, R26, R20, 0x1 ;  /* 0x000000141a0c7211 */ /* 0x000fe400078008ff */
[----:B------:R-:W-:Y:S02]  /*2bb0*/  ISETP.EQ.U32.AND P4, PT, R14, 0x1, PT ;  /* 0x000000010e00780c */ /* 0x000fe40003f82070 */
[----:B------:R-:W-:-:S02]  /*2bc0*/  LEA.HI.X R13, R26, R19, R27, 0x1, P0 ;  /* 0x000000131a0d7211 */ /* 0x000fc400000f0c1b */
[----:B------:R-:W-:Y:S02]  /*2bd0*/  ISETP.GE.AND P0, PT, R2, UR14, PT ;  /* 0x0000000e02007c0c */ /* 0x000fe4000bf06270 */
[----:B------:R-:W-:Y:S02]  /*2be0*/  P2R R33, PR, RZ, 0x10 ;  /* 0x00000010ff217803 */ /* 0x000fe40000000000 */
[C---:B------:R-:W-:Y:S02]  /*2bf0*/  ISETP.EQ.U32.AND P4, PT, R14.reuse, 0x1, !P0 ;  /* 0x000000010e00780c */ /* 0x040fe40004782070 */
[C---:B------:R-:W-:Y:S02]  /*2c00*/  ISETP.EQ.U32.AND P1, PT, R14.reuse, 0x1, PT ;  /* 0x000000010e00780c */ /* 0x040fe40003f22070 */
[C---:B------:R-:W-:Y:S02]  /*2c10*/  ISETP.EQ.U32.AND P2, PT, R14.reuse, 0x1, PT ;  /* 0x000000010e00780c */ /* 0x040fe40003f42070 */
[----:B------:R-:W-:-:S02]  /*2c20*/  ISETP.EQ.U32.AND P3, PT, R14, 0x1, PT ;  /* 0x000000010e00780c */ /* 0x000fc40003f62070 */
[----:B------:R-:W-:Y:S02]  /*2c30*/  P2R R18, PR, RZ, 0x2 ;  /* 0x00000002ff127803 */ /* 0x000fe40000000000 */
[----:B------:R-:W-:Y:S02]  /*2c40*/  P2R R17, PR, RZ, 0x4 ;  /* 0x00000004ff117803 */ /* 0x000fe40000000000 */
[----:B------:R-:W-:Y:S02]  /*2c50*/  P2R R16, PR, RZ, 0x8 ;  /* 0x00000008ff107803 */ /* 0x000fe40000000000 */
[C---:B------:R-:W-:Y:S02]  /*2c60*/  ISETP.EQ.U32.AND P1, PT, R14.reuse, 0x1, PT ;  /* 0x000000010e00780c */ /* 0x040fe40003f22070 */
[C---:B------:R-:W-:Y:S02]  /*2c70*/  ISETP.EQ.U32.AND P2, PT, R14.reuse, 0x1, PT ;  /* 0x000000010e00780c */ /* 0x040fe40003f42070 */
[----:B------:R-:W-:-:S02]  /*2c80*/  ISETP.EQ.U32.AND P3, PT, R14, 0x1, PT ;  /* 0x000000010e00780c */ /* 0x000fc40003f62070 */
[C---:B------:R-:W-:Y:S02]  /*2c90*/  ISETP.EQ.U32.AND P6, PT, R14.reuse, 0x1, PT ;  /* 0x000000010e00780c */ /* 0x040fe40003fc2070 */
[C---:B------:R-:W-:Y:S02]  /*2ca0*/  ISETP.EQ.U32.AND P5, PT, R14.reuse, 0x1, PT ;  /* 0x000000010e00780c */ /* 0x040fe40003fa2070 */
[----:B------:R-:W-:Y:S02]  /*2cb0*/  P2R R11, PR, RZ, 0x2 ;  /* 0x00000002ff0b7803 */ /* 0x000fe40000000000 */
[----:B------:R-:W-:Y:S02]  /*2cc0*/  P2R R35, PR, RZ, 0x4 ;  /* 0x00000004ff237803 */ /* 0x000fe40000000000 */
[----:B------:R-:W-:Y:S02]  /*2cd0*/  P2R R34, PR, RZ, 0x8 ;  /* 0x00000008ff227803 */ /* 0x000fe40000000000 */
[----:B------:R-:W-:-:S02]  /*2ce0*/  ISETP.EQ.U32.AND P1, PT, R14, 0x1, PT ;  /* 0x000000010e00780c */ /* 0x000fc40003f22070 */
[C---:B------:R-:W-:Y:S02]  /*2cf0*/  ISETP.EQ.U32.AND P2, PT, R14.reuse, 0x1, PT ;  /* 0x000000010e00780c */ /* 0x040fe40003f42070 */
[----:B------:R-:W-:Y:S02]  /*2d00*/  ISETP.EQ.U32.AND P3, PT, R14, 0x1, PT ;  /* 0x000000010e00780c */ /* 0x000fe40003f62070 */
[----:B------:R-:W-:Y:S02]  /*2d10*/  P2R R32, PR, RZ, 0x40 ;  /* 0x00000040ff207803 */ /* 0x000fe40000000000 */
[----:B------:R-:W-:Y:S01]  /*2d20*/  P2R R31, PR, RZ, 0x20 ;  /* 0x00000020ff1f7803 */ /* 0x000fe20000000000 */
[----:B------:R-:W-:Y:S08]  /*2d30*/  @!P4 BRA `(.L_x_55) ;  /* 0x000000000008c947 */ /* 0x000ff00003800000 */
[----:B------:R0:W5:Y:S01]  /*2d40*/  LDG.E R15, desc[UR10][R12.64] ;  /* 0x0000000a0c0f7981 */ /* 0x000162000c1e1900 */
[----:B------:R-:W-:Y:S05]  /*2d50*/  BRA `(.L_x_56) ;  /* 0x0000000000147947 */ /* 0x000fea0003800000 */
.L_x_55:
[----:B------:R-:W-:Y:S01]  /*2d60*/  ISETP.GE.AND P5, PT, R2, UR14, PT ;  /* 0x0000000e02007c0c */ /* 0x000fe2000bfa6270 */
[----:B------:R-:W2:Y:S01]  /*2d70*/  LDG.E.U16 R14, desc[UR10][R12.64] ;  /* 0x0000000a0c0e7981 */ /* 0x000ea2000c1e1500 */
[----:B------:R-:W-:-:S11]  /*2d80*/  PRMT R15, RZ, 0x7610, R15 ;  /* 0x00007610ff0f7816 */ /* 0x000fd6000000000f */
[----:B------:R-:W2:Y:S02]  /*2d90*/  @!P5 LDG.E.U16 R15, desc[UR10][R12.64+0x2] ;  /* 0x0000020a0c0fd981 */ /* 0x000ea4000c1e1500 */
[----:B--2---:R-:W-:-:S07]  /*2da0*/  PRMT R15, R14, 0x5410, R15 ;  /* 0x000054100e0f7816 */ /* 0x004fce000000000f */
.L_x_56:
[----:B------:R-:W-:Y:S05]  /*2db0*/  BSYNC.RECONVERGENT B1 ;  /* 0x0000000000017941 */ /* 0x000fea0003800200 */
.L_x_54:
[----:B-----5:R-:W-:Y:S01]  /*2dc0*/  HMUL2 R0, R15, R0.H0_H0 ;  /* 0x200000000f007232 */ /* 0x020fe20000000000 */
[----:B------:R-:W-:Y:S04]  /*2dd0*/  BSSY.RECONVERGENT B1, `(.L_x_57) ;  /* 0x0000008000017945 */ /* 0x000fe80003800200 */
[----:B------:R1:W-:Y:S01]  /*2de0*/  @P4 STG.E desc[UR10][R12.64], R0 ;  /* 0x000000000c004986 */ /* 0x0003e2000c10190a */
[----:B------:R-:W-:Y:S05]  /*2df0*/  @P4 BRA `(.L_x_58) ;  /* 0x0000000000144947 */ /* 0x000fea0003800000 */
[----:B------:R-:W-:Y:S02]  /*2e00*/  ISETP.GE.AND P5, PT, R2, UR14, PT ;  /* 0x0000000e02007c0c */ /* 0x000fe4000bfa6270 */
[C---:B------:R-:W-:Y:S02]  /*2e10*/  PRMT R15, R0.reuse, 0x7632, R15 ;  /* 0x00007632000f7816 */ /* 0x040fe4000000000f */
[----:B------:R-:W-:-:S05]  /*2e20*/  PRMT R14, R0, 0x7610, R14 ;  /* 0x00007610000e7816 */ /* 0x000fca000000000e */
[----:B------:R2:W-:Y:S04]  /*2e30*/  STG.E.U16 desc[UR10][R12.64], R14 ;  /* 0x0000000e0c007986 */ /* 0x0005e8000c10150a */
[----:B------:R2:W-:Y:S02]  /*2e40*/  @!P5 STG.E.U16 desc[UR10][R12.64+0x2], R15 ;  /* 0x0000020f0c00d986 */ /* 0x0005e4000c10150a */
.L_x_58:
[----:B------:R-:W-:Y:S05]  /*2e50*/  BSYNC.RECONVERGENT B1 ;  /* 0x0000000000017941 */ /* 0x000fea0003800200 */
.L_x_57:
[----:B------:R-:W-:-:S13]  /*2e60*/  ISETP.GE.AND P5, PT, R21, 0x1, PT ;  /* 0x000000011500780c */ /* 0x000fda0003fa6270 */
[----:B------:R-:W-:Y:S05]  /*2e70*/  @!P5 BRA `(.L_x_53) ;  /* 0x0000000c0088d947 */ /* 0x000fea0003800000 */
[----:B------:R-:W-:Y:S01]  /*2e80*/  ISETP.GE.AND P5, PT, R7, 0x4, PT ;  /* 0x000000040700780c */ /* 0x000fe20003fa6270 */
[----:B------:R-:W-:-:S12]  /*2e90*/  IMAD.MOV.U32 R28, RZ, RZ, RZ ;  /* 0x000000ffff1c7224 */ /* 0x000fd800078e00ff */
[----:B------:R-:W-:Y:S05]  /*2ea0*/  @!P5 BRA `(.L_x_59) ;  /* 0x0000000400ecd947 */ /* 0x000fea0003800000 */
[----:B------:R-:W3:Y:S01]  /*2eb0*/  LDC R4, c[0x0][0x38c] ;  /* 0x0000e300ff047b82 */ /* 0x000ee20000000800 */
[----:B------:R-:W-:Y:S01]  /*2ec0*/  LOP3.LUT R28, R24, 0x3c, RZ, 0xc0, !PT ;  /* 0x0000003c181c7812 */ /* 0x000fe200078ec0ff */
[----:B------:R-:W-:-:S06]  /*2ed0*/  IMAD.MOV.U32 R30, RZ, RZ, RZ ;  /* 0x000000ffff1e7224 */ /* 0x000fcc00078e00ff */
[----:B------:R-:W4:Y:S02]  /*2ee0*/  LDC.64 R20, c[0x0][0x380] ;  /* 0x0000e000ff147b82 */ /* 0x000f240000000a00 */
.L_x_83:
[----:B------:R-:W-:Y:S01]  /*2ef0*/  IMAD.IADD R37, R29, 0x1, R30 ;  /* 0x000000011d257824 */ /* 0x000fe200078e021e */
[----:B------:R-:W-:Y:S01]  /*2f00*/  BSSY.RECONVERGENT B1, `(.L_x_60) ;  /* 0x000000e000017945 */ /* 0x000fe20003800200 */
[----:B----4-:R-:W-:Y:S02]  /*2f10*/  IMAD.MOV.U32 R19, RZ, RZ, R21 ;  /* 0x000000ffff137224 */ /* 0x010fe400078e0015 */
[----:B0123--:R-:W-:-:S03]  /*2f20*/  IMAD.WIDE R12, R37, R4, R22 ;  /* 0x00000004250c7225 */ /* 0x00ffc600078e0216 */
[----:B------:R-:W-:-:S04]  /*2f30*/  LEA R24, P5, R12, R20, 0x1 ;  /* 0x000000140c187211 */ /* 0x000fc800078a08ff */
[----:B------:R-:W-:Y:S01]  /*2f40*/  LEA.HI.X R25, R12, R19, R13, 0x1, P5 ;  /* 0x000000130c197211 */ /* 0x000fe200028f0c0d */
[----:B------:R-:W-:Y:S08]  /*2f50*/  @!P4 BRA `(.L_x_61) ;  /* 0x000000000008c947 */ /* 0x000ff00003800000 */
[----:B------:R0:W5:Y:S01]  /*2f60*/  LDG.E R39, desc[UR10][R24.64] ;  /* 0x0000000a18277981 */ /* 0x000162000c1e1900 */
[----:B------:R-:W-:Y:S05]  /*2f70*/  BRA `(.L_x_62) ;  /* 0x0000000000187947 */ /* 0x000fea0003800000 */
.L_x_61:
[----:B------:R-:W0:Y:S01]  /*2f80*/  LDCU UR6, c[0x0][0x388] ;  /* 0x00007100ff0677ac */ /* 0x000e220008000800 */
[----:B------:R-:W-:Y:S01]  /*2f90*/  PRMT R39, RZ, 0x7610, R39 ;  /* 0x00007610ff277816 */ /* 0x000fe20000000027 */
[----:B------:R-:W2:Y:S01]  /*2fa0*/  LDG.E.U16 R12, desc[UR10][R24.64] ;  /* 0x0000000a180c7981 */ /* 0x000ea2000c1e1500 */
[----:B0-----:R-:W-:-:S13]  /*2fb0*/  ISETP.GE.AND P5, PT, R2, UR6, PT ;  /* 0x0000000602007c0c */ /* 0x001fda000bfa6270 */
[----:B------:R-:W2:Y:S02]  /*2fc0*/  @!P5 LDG.E.U16 R39, desc[UR10][R24.64+0x2] ;  /* 0x0000020a1827d981 */ /* 0x000ea4000c1e1500 */
[----:B--2---:R-:W-:-:S07]  /*2fd0*/  PRMT R39, R12, 0x5410, R39 ;  /* 0x000054100c277816 */ /* 0x004fce0000000027 */
.L_x_62:
[----:B------:R-:W-:Y:S05]  /*2fe0*/  BSYNC.RECONVERGENT B1 ;  /* 0x0000000000017941 */ /* 0x000fea0003800200 */
.L_x_60:
[----:B------:R-:W1:Y:S01]  /*2ff0*/  S2UR UR7, SR_CgaCtaId ;  /* 0x00000000000779c3 */ /* 0x000e620000008800 */
[----:B------:R-:W-:Y:S01]  /*3000*/  VIADD R13, R37, 0x1 ;  /* 0x00000001250d7836 */ /* 0x000fe20000000000 */
[----:B------:R-:W-:Y:S01]  /*3010*/  UMOV UR6, 0x400 ;  /* 0x0000040000067882 */ /* 0x000fe20000000000 */
[----:B------:R-:W-:Y:S01]  /*3020*/  BSSY.RECONVERGENT B1, `(.L_x_63) ;  /* 0x0000010000017945 */ /* 0x000fe20003800200 */
[----:B------:R-:W-:Y:S01]  /*3030*/  UIADD3 UR6, UPT, UPT, UR6, 0x40, URZ ;  /* 0x0000004006067890 */ /* 0x000fe2000fffe0ff */
[----:B------:R-:W-:-:S03]  /*3040*/  IMAD.WIDE R12, R13, R4, R22 ;  /* 0x000000040d0c7225 */ /* 0x000fc600078e0216 */
[----:B------:R-:W-:-:S04]  /*3050*/  LEA R26, P5, R12, R20, 0x1 ;  /* 0x000000140c1a7211 */ /* 0x000fc800078a08ff */
[----:B------:R-:W-:Y:S01]  /*3060*/  LEA.HI.X R27, R12, R19, R13, 0x1, P5 ;  /* 0x000000130c1b7211 */ /* 0x000fe200028f0c0d */
[----:B-1----:R-:W-:-:S06]  /*3070*/  ULEA UR6, UR7, UR6, 0x18 ;  /* 0x0000000607067291 */ /* 0x002fcc000f8ec0ff */
[----:B------:R-:W-:-:S06]  /*3080*/  LEA R12, R30, UR6, 0x2 ;  /* 0x000000061e0c7c11 */ /* 0x000fcc000f8e10ff */
[----:B------:R-:W1:Y:S02]  /*3090*/  LDS.128 R12, [R12] ;  /* 0x000000000c0c7984 */ /* 0x000e640000000c00 */
[----:B-1---5:R-:W-:-:S05]  /*30a0*/  HFMA2 R39, R0, R12, R39 ;  /* 0x0000000c00277231 */ /* 0x022fca0000000027 */
[----:B------:R1:W-:Y:S01]  /*30b0*/  @P4 STG.E desc[UR10][R24.64], R39 ;  /* 0x0000002718004986 */ /* 0x0003e2000c10190a */
[----:B------:R-:W-:Y:S05]  /*30c0*/  @P4 BRA `(.L_x_64) ;  /* 0x0000000000144947 */ /* 0x000fea0003800000 */
[----:B------:R-:W2:Y:S01]  /*30d0*/  LDCU UR6, c[0x0][0x388] ;  /* 0x00007100ff0677ac */ /* 0x000ea20008000800 */
[----:B------:R-:W-:Y:S01]  /*30e0*/  PRMT R12, R39, 0x7632, R12 ;  /* 0x00007632270c7816 */ /* 0x000fe2000000000c */
[----:B------:R3:W-:Y:S01]  /*30f0*/  STG.E.U16 desc[UR10][R24.64], R39 ;  /* 0x0000002718007986 */ /* 0x0007e2000c10150a */
[----:B--2---:R-:W-:-:S13]  /*3100*/  ISETP.GE.AND P5, PT, R2, UR6, PT ;  /* 0x0000000602007c0c */ /* 0x004fda000bfa6270 */
[----:B------:R3:W-:Y:S02]  /*3110*/  @!P5 STG.E.U16 desc[UR10][R24.64+0x2], R12 ;  /* 0x0000020c1800d986 */ /* 0x0007e4000c10150a */
.L_x_64:
[----:B------:R-:W-:Y:S05]  /*3120*/  BSYNC.RECONVERGENT B1 ;  /* 0x0000000000017941 */ /* 0x000fea0003800200 */
.L_x_63:
[----:B------:R-:W-:Y:S01]  /*3130*/  ISETP.NE.AND P5, PT, R31, RZ, PT ;  /* 0x000000ff1f00720c */ /* 0x000fe20003fa5270 */
[----:B------:R-:W-:-:S12]  /*3140*/  BSSY.RECONVERGENT B1, `(.L_x_65) ;  /* 0x000000a000017945 */ /* 0x000fd80003800200 */
[----:B------:R-:W-:Y:S05]  /*3150*/  @!P0 BRA P5, `(.L_x_66) ;  /* 0x00000000001c8947 */ /* 0x000fea0002800000 */
[----:B------:R-:W2:Y:S01]  /*3160*/  LDCU UR6, c[0x0][0x388] ;  /* 0x00007100ff0677ac */ /* 0x000ea20008000800 */
[----:B---3--:R-:W-:Y:S01]  /*3170*/  PRMT R12, RZ, 0x7610, R12 ;  /* 0x00007610ff0c7816 */ /* 0x008fe2000000000c */
[----:B01----:R-:W3:Y:S01]  /*3180*/  LDG.E.U16 R25, desc[UR10][R26.64] ;  /* 0x0000000a1a197981 */ /* 0x003ee2000c1e1500 */
[----:B--2---:R-:W-:-:S13]  /*3190*/  ISETP.GE.AND P5, PT, R2, UR6, PT ;  /* 0x0000000602007c0c */ /* 0x004fda000bfa6270 */
[----:B------:R-:W3:Y:S02]  /*31a0*/  @!P5 LDG.E.U16 R12, desc[UR10][R26.64+0x2] ;  /* 0x0000020a1a0cd981 */ /* 0x000ee4000c1e1500 */
[----:B---3--:R-:W-:Y:S01]  /*31b0*/  PRMT R12, R25, 0x5410, R12 ;  /* 0x00005410190c7816 */ /* 0x008fe2000000000c */
[----:B------:R-:W-:Y:S06]  /*31c0*/  BRA `(.L_x_67) ;  /* 0x0000000000047947 */ /* 0x000fec0003800000 */
.L_x_66:
[----:B---3--:R2:W5:Y:S02]  /*31d0*/  LDG.E R12, desc[UR10][R26.64] ;  /* 0x0000000a1a0c7981 */ /* 0x008564000c1e1900 */
.L_x_67:
[----:B------:R-:W-:Y:S05]  /*31e0*/  BSYNC.RECONVERGENT B1 ;  /* 0x0000000000017941 */ /* 0x000fea0003800200 */
.L_x_65:
[----:B------:R-:W-:Y:S01]  /*31f0*/  ISETP.NE.AND P5, PT, R32, RZ, PT ;  /* 0x000000ff2000720c */ /* 0x000fe20003fa5270 */
[----:B------:R-:W-:Y:S01]  /*3200*/  BSSY.RECONVERGENT B1, `(.L_x_68) ;  /* 0x000000b000017945 */ /* 0x000fe20003800200 */
[----:B-----5:R-:W-:-:S11]  /*3210*/  HFMA2 R12, R0, R13, R12 ;  /* 0x0000000d000c7231 */ /* 0x020fd6000000000c */
[----:B------:R-:W-:Y:S05]  /*3220*/  @!P0 BRA P5, `(.L_x_69) ;  /* 0x00000000001c8947 */ /* 0x000fea0002800000 */
[----:B------:R-:W3:Y:S01]  /*3230*/  LDCU UR6, c[0x0][0x388] ;  /* 0x00007100ff0677ac */ /* 0x000ee20008000800 */
[----:B------:R4:W-:Y:S01]  /*3240*/  STG.E.U16 desc[UR10][R26.64], R12 ;  /* 0x0000000c1a007986 */ /* 0x0009e2000c10150a */
[----:B---3--:R-:W-:-:S13]  /*3250*/  ISETP.GE.AND P5, PT, R2, UR6, PT ;  /* 0x0000000602007c0c */ /* 0x008fda000bfa6270 */
[----:B----4-:R-:W-:Y:S05]  /*3260*/  @P5 BRA `(.L_x_70) ;  /* 0x0000000000105947 */ /* 0x010fea0003800000 */
[----:B------:R-:W-:-:S05]  /*3270*/  PRMT R13, R12, 0x7632, R13 ;  /* 0x000076320c0d7816 */ /* 0x000fca000000000d */
[----:B------:R4:W-:Y:S01]  /*3280*/  STG.E.U16 desc[UR10][R26.64+0x2], R13 ;  /* 0x0000020d1a007986 */ /* 0x0009e2000c10150a */
[----:B------:R-:W-:Y:S05]  /*3290*/  BRA `(.L_x_70) ;  /* 0x0000000000047947 */ /* 0x000fea0003800000 */
.L_x_69:
[----:B------:R3:W-:Y:S02]  /*32a0*/  STG.E desc[UR10][R26.64], R12 ;  /* 0x0000000c1a007986 */ /* 0x0007e4000c10190a */
.L_x_70:
[----:B------:R-:W-:Y:S05]  /*32b0*/  BSYNC.RECONVERGENT B1 ;  /* 0x0000000000017941 */ /* 0x000fea0003800200 */
.L_x_68:
[----:B------:R-:W-:Y:S01]  /*32c0*/  ISETP.NE.AND P6, PT, R33, RZ, PT ;  /* 0x000000ff2100720c */ /* 0x000fe20003fc5270 */
[----:B01----:R-:W-:Y:S01]  /*32d0*/  VIADD R25, R37, 0x2 ;  /* 0x0000000225197836 */ /* 0x003fe20000000000 */
[----:B------:R-:W-:Y:S03]  /*32e0*/  BSSY.RECONVERGENT B1, `(.L_x_71) ;  /* 0x000000d000017945 */ /* 0x000fe60003800200 */
[----:B------:R-:W-:-:S03]  /*32f0*/  IMAD.WIDE R24, R25, R4, R22 ;  /* 0x0000000419187225 */ /* 0x000fc600078e0216 */
[----:B---3--:R-:W-:-:S04]  /*3300*/  LEA R12, P5, R24, R20, 0x1 ;  /* 0x00000014180c7211 */ /* 0x008fc800078a08ff */
[----:B----4-:R-:W-:Y:S01]  /*3310*/  LEA.HI.X R13, R24, R19, R25, 0x1, P5 ;  /* 0x00000013180d7211 */ /* 0x010fe200028f0c19 */
[----:B------:R-:W-:Y:S08]  /*3320*/  @!P0 BRA P6, `(.L_x_72) ;  /* 0x00000000001c8947 */ /* 0x000ff00003000000 */
[----:B------:R-:W0:Y:S01]  /*3330*/  LDCU UR6, c[0x0][0x388] ;  /* 0x00007100ff0677ac */ /* 0x000e220008000800 */
[----:B------:R-:W-:Y:S01]  /*3340*/  PRMT R24, RZ, 0x7610, R24 ;  /* 0x00007610ff187816 */ /* 0x000fe20000000018 */
[----:B------:R-:W3:Y:S01]  /*3350*/  LDG.E.U16 R25, desc[UR10][R12.64] ;  /* 0x0000000a0c197981 */ /* 0x000ee2000c1e1500 */
[----:B0-----:R-:W-:-:S13]  /*3360*/  ISETP.GE.AND P5, PT, R2, UR6, PT ;  /* 0x0000000602007c0c */ /* 0x001fda000bfa6270 */
[----:B------:R-:W3:Y:S02]  /*3370*/  @!P5 LDG.E.U16 R24, desc[UR10][R12.64+0x2] ;  /* 0x0000020a0c18d981 */ /* 0x000ee4000c1e1500 */
[----:B---3--:R-:W-:Y:S01]  /*3380*/  PRMT R25, R25, 0x5410, R24 ;  /* 0x0000541019197816 */ /* 0x008fe20000000018 */
[----:B------:R-:W-:Y:S06]  /*3390*/  BRA `(.L_x_73) ;  /* 0x0000000000047947 */ /* 0x000fec0003800000 */
.L_x_72:
[----:B------:R0:W5:Y:S02]  /*33a0*/  LDG.E R25, desc[UR10][R12.64] ;  /* 0x0000000a0c197981 */ /* 0x000164000c1e1900 */
.L_x_73:
[----:B------:R-:W-:Y:S05]  /*33b0*/  BSYNC.RECONVERGENT B1 ;  /* 0x0000000000017941 */ /* 0x000fea0003800200 */
.L_x_71:
[----:B------:R-:W-:Y:S01]  /*33c0*/  BSSY.RECONVERGENT B1, `(.L_x_74) ;  /* 0x000000b000017945 */ /* 0x000fe20003800200 */
[----:B-----5:R-:W-:-:S03]  /*33d0*/  HFMA2 R14, R0, R14, R25 ;  /* 0x0000000e000e7231 */ /* 0x020fc60000000019 */
[----:B------:R-:W-:Y:S05]  /*33e0*/  @!P0 BRA P3, `(.L_x_75) ;  /* 0x00000000001c8947 */ /* 0x000fea0001800000 */
[----:B------:R-:W1:Y:S01]  /*33f0*/  LDCU UR6, c[0x0][0x388] ;  /* 0x00007100ff0677ac */ /* 0x000e620008000800 */
[----:B------:R3:W-:Y:S01]  /*3400*/  STG.E.U16 desc[UR10][R12.64], R14 ;  /* 0x0000000e0c007986 */ /* 0x0007e2000c10150a */
[----:B-1----:R-:W-:-:S13]  /*3410*/  ISETP.GE.AND P5, PT, R2, UR6, PT ;  /* 0x0000000602007c0c */ /* 0x002fda000bfa6270 */
[----:B---3--:R-:W-:Y:S05]  /*3420*/  @P5 BRA `(.L_x_76) ;  /* 0x0000000000105947 */ /* 0x008fea0003800000 */
[----:B------:R-:W-:-:S05]  /*3430*/  PRMT R14, R14, 0x7632, R14 ;  /* 0x000076320e0e7816 */ /* 0x000fca000000000e */
[----:B------:R3:W-:Y:S01]  /*3440*/  STG.E.U16 desc[UR10][R12.64+0x2], R14 ;  /* 0x0000020e0c007986 */ /* 0x0007e2000c10150a */
[----:B------:R-:W-:Y:S05]  /*3450*/  BRA `(.L_x_76) ;  /* 0x0000000000047947 */ /* 0x000fea0003800000 */
.L_x_75:
[----:B------:R1:W-:Y:S02]  /*3460*/  STG.E desc[UR10][R12.64], R14 ;  /* 0x0000000e0c007986 */ /* 0x0003e4000c10190a */
.L_x_76:
[----:B------:R-:W-:Y:S05]  /*3470*/  BSYNC.RECONVERGENT B1 ;  /* 0x0000000000017941 */ /* 0x000fea0003800200 */
.L_x_74:
[----:B------:R-:W-:Y:S01]  /*3480*/  VIADD R25, R37, 0x3 ;  /* 0x0000000325197836 */ /* 0x000fe20000000000 */
[----:B------:R-:W-:Y:S03]  /*3490*/  BSSY.RECONVERGENT B1, `(.L_x_77) ;  /* 0x000000d000017945 */ /* 0x000fe60003800200 */
[----:B------:R-:W-:-:S03]  /*34a0*/  IMAD.WIDE R24, R25, R4, R22 ;  /* 0x0000000419187225 */ /* 0x000fc600078e0216 */
[----:B01-3--:R-:W-:-:S04]  /*34b0*/  LEA R12, P5, R24, R20, 0x1 ;  /* 0x00000014180c7211 */ /* 0x00bfc800078a08ff */
[----:B------:R-:W-:Y:S01]  /*34c0*/  LEA.HI.X R13, R24, R19, R25, 0x1, P5 ;  /* 0x00000013180d7211 */ /* 0x000fe200028f0c19 */
        /* <DEDUP_REMOVED lines=8> */
.L_x_78:
[----:B------:R0:W5:Y:S02]  /*3550*/  LDG.E R14, desc[UR10][R12.64] ;  /* 0x0000000a0c0e7981 */ /* 0x000164000c1e1900 */
.L_x_79:
[----:B------:R-:W-:Y:S05]  /*3560*/  BSYNC.RECONVERGENT B1 ;  /* 0x0000000000017941 */ /* 0x000fea0003800200 */
.L_x_77:
        /* <DEDUP_REMOVED lines=10> */
.L_x_81:
[----:B------:R1:W-:Y:S02]  /*3610*/  STG.E desc[UR10][R12.64], R14 ;  /* 0x0000000e0c007986 */ /* 0x0003e4000c10190a */
.L_x_82:
[----:B------:R-:W-:Y:S05]  /*3620*/  BSYNC.RECONVERGENT B1 ;  /* 0x0000000000017941 */ /* 0x000fea0003800200 */
.L_x_80:
[----:B------:R-:W-:-:S05]  /*3630*/  VIADD R30, R30, 0x4 ;  /* 0x000000041e1e7836 */ /* 0x000fca0000000000 */
[----:B------:R-:W-:-:S13]  /*3640*/  ISETP.NE.AND P5, PT, R30, R28, PT ;  /* 0x0000001c1e00720c */ /* 0x000fda0003fa5270 */
[----:B------:R-:W-:Y:S05]  /*3650*/  @P5 BRA `(.L_x_83) ;  /* 0xfffffff800245947 */ /* 0x000fea000383ffff */
.L_x_59:
[----:B0123--:R-:W-:-:S04]  /*3660*/  VIMNMX R12, PT, PT, RZ, R7, !PT ;  /* 0x00000007ff0c7248 */ /* 0x00ffc80007fe0100 */
[----:B------:R-:W-:-:S04]  /*3670*/  VIMNMX R12, PT, PT, R12, 0x20, PT ;  /* 0x000000200c0c7848 */ /* 0x000fc80003fe0100 */
[----:B------:R-:W-:-:S04]  /*3680*/  VIMNMX.U32 R12, PT, PT, R12, 0x1, !PT ;  /* 0x000000010c0c7848 */ /* 0x000fc80007fe0000 */
[----:B------:R-:W-:-:S04]  /*3690*/  LOP3.LUT R21, R12, 0x3, RZ, 0xc0, !PT ;  /* 0x000000030c157812 */ /* 0x000fc800078ec0ff */
[----:B------:R-:W-:-:S13]  /*36a0*/  ISETP.NE.AND P1, PT, R21, RZ, PT ;  /* 0x000000ff1500720c */ /* 0x000fda0003f25270 */
[----:B------:R-:W-:Y:S05]  /*36b0*/  @!P1 BRA `(.L_x_53) ;  /* 0x0000000400789947 */ /* 0x000fea0003800000 */
[----:B------:R-:W-:Y:S01]  /*36c0*/  ISETP.NE.AND P5, PT, R34, RZ, PT ;  /* 0x000000ff2200720c */ /* 0x000fe20003fa5270 */
[----:B------:R-:W-:Y:S01]  /*36d0*/  IMAD.IADD R29, R29, 0x1, R28 ;  /* 0x000000011d1d7824 */ /* 0x000fe200078e021c */
[----:B------:R-:W-:Y:S03]  /*36e0*/  BSSY.RECONVERGENT B1, `(.L_x_84) ;  /* 0x000000d000017945 */ /* 0x000fe60003800200 */
[----:B------:R-:W-:-:S03]  /*36f0*/  IMAD.WIDE R12, R29, R4, R22 ;  /* 0x000000041d0c7225 */ /* 0x000fc600078e0216 */
[----:B------:R-:W-:-:S04]  /*3700*/  LEA R24, P1, R12, R20, 0x1 ;  /* 0x000000140c187211 */ /* 0x000fc800078208ff */
[----:B------:R-:W-:Y:S01]  /*3710*/  LEA.HI.X R25, R12, R19, R13, 0x1, P1 ;  /* 0x000000130c197211 */ /* 0x000fe200008f0c0d */
[----:B------:R-:W-:Y:S08]  /*3720*/  @!P0 BRA P5, `(.L_x_85) ;  /* 0x00000000001c8947 */ /* 0x000ff00002800000 */
[----:B------:R-:W0:Y:S01]  /*3730*/  LDCU UR6, c[0x0][0x388] ;  /* 0x00007100ff0677ac */ /* 0x000e220008000800 */
[----:B------:R-:W-:Y:S01]  /*3740*/  PRMT R12, RZ, 0x7610, R12 ;  /* 0x00007610ff0c7816 */ /* 0x000fe2000000000c */
[----:B------:R-:W2:Y:S01]  /*3750*/  LDG.E.U16 R27, desc[UR10][R24.64] ;  /* 0x0000000a181b7981 */ /* 0x000ea2000c1e1500 */
[----:B0-----:R-:W-:-:S13]  /*3760*/  ISETP.GE.AND P1, PT, R2, UR6, PT ;  /* 0x0000000602007c0c */ /* 0x001fda000bf26270 */
[----:B------:R-:W2:Y:S02]  /*3770*/  @!P1 LDG.E.U16 R12, desc[UR10][R24.64+0x2] ;  /* 0x0000020a180c9981 */ /* 0x000ea4000c1e1500 */
[----:B--2---:R-:W-:Y:S01]  /*3780*/  PRMT R27, R27, 0x5410, R12 ;  /* 0x000054101b1b7816 */ /* 0x004fe2000000000c */
[----:B------:R-:W-:Y:S06]  /*3790*/  BRA `(.L_x_86) ;  /* 0x0000000000047947 */ /* 0x000fec0003800000 */
.L_x_85:
[----:B------:R0:W5:Y:S02]  /*37a0*/  LDG.E R27, desc[UR10][R24.64] ;  /* 0x0000000a181b7981 */ /* 0x000164000c1e1900 */
.L_x_86:
[----:B------:R-:W-:Y:S05]  /*37b0*/  BSYNC.RECONVERGENT B1 ;  /* 0x0000000000017941 */ /* 0x000fea0003800200 */
.L_x_84:
[----:B------:R-:W1:Y:S01]  /*37c0*/  S2UR UR7, SR_CgaCtaId ;  /* 0x00000000000779c3 */ /* 0x000e620000008800 */
[----:B------:R-:W-:Y:S01]  /*37d0*/  UMOV UR6, 0x400 ;  /* 0x0000040000067882 */ /* 0x000fe20000000000 */
[----:B------:R-:W-:Y:S01]  /*37e0*/  ISETP.NE.AND P1, PT, R35, RZ, PT ;  /* 0x000000ff2300720c */ /* 0x000fe20003f25270 */
[----:B------:R-:W-:Y:S01]  /*37f0*/  UIADD3 UR6, UPT, UPT, UR6, 0x40, URZ ;  /* 0x0000004006067890 */ /* 0x000fe2000fffe0ff */
[----:B------:R-:W-:Y:S03]  /*3800*/  BSSY.RECONVERGENT B1, `(.L_x_87) ;  /* 0x000000e000017945 */ /* 0x000fe60003800200 */
[----:B-1----:R-:W-:-:S06]  /*3810*/  ULEA UR6, UR7, UR6, 0x18 ;  /* 0x0000000607067291 */ /* 0x002fcc000f8ec0ff */
[----:B------:R-:W-:-:S06]  /*3820*/  LEA R13, R28, UR6, 0x2 ;  /* 0x000000061c0d7c11 */ /* 0x000fcc000f8e10ff */
[----:B------:R-:W1:Y:S02]  /*3830*/  LDS.128 R12, [R13] ;  /* 0x000000000d0c7984 */ /* 0x000e640000000c00 */
[----:B-1---5:R-:W-:Y:S01]  /*3840*/  HFMA2 R12, R0, R12, R27 ;  /* 0x0000000c000c7231 */ /* 0x022fe2000000001b */
[----:B------:R-:W-:Y:S06]  /*3850*/  @!P0 BRA P1, `(.L_x_88) ;  /* 0x00000000001c8947 */ /* 0x000fec0000800000 */
[----:B------:R-:W1:Y:S01]  /*3860*/  LDCU UR6, c[0x0][0x388] ;  /* 0x00007100ff0677ac */ /* 0x000e620008000800 */
[----:B------:R2:W-:Y:S01]  /*3870*/  STG.E.U16 desc[UR10][R24.64], R12 ;  /* 0x0000000c18007986 */ /* 0x0005e2000c10150a */
[----:B-1----:R-:W-:-:S13]  /*3880*/  ISETP.GE.AND P1, PT, R2, UR6, PT ;  /* 0x0000000602007c0c */ /* 0x002fda000bf26270 */
[----:B--2---:R-:W-:Y:S05]  /*3890*/  @P1 BRA `(.L_x_89) ;  /* 0x0000000000101947 */ /* 0x004fea0003800000 */
[----:B------:R-:W-:-:S05]  /*38a0*/  PRMT R12, R12, 0x7632, R12 ;  /* 0x000076320c0c7816 */ /* 0x000fca000000000c */
[----:B------:R1:W-:Y:S01]  /*38b0*/  STG.E.U16 desc[UR10][R24.64+0x2], R12 ;  /* 0x0000020c18007986 */ /* 0x0003e2000c10150a */
[----:B------:R-:W-:Y:S05]  /*38c0*/  BRA `(.L_x_89) ;  /* 0x0000000000047947 */ /* 0x000fea0003800000 */
.L_x_88:
[----:B------:R2:W-:Y:S02]  /*38d0*/  STG.E desc[UR10][R24.64], R12 ;  /* 0x0000000c18007986 */ /* 0x0005e4000c10190a */
.L_x_89:
[----:B------:R-:W-:Y:S05]  /*38e0*/  BSYNC.RECONVERGENT B1 ;  /* 0x0000000000017941 */ /* 0x000fea0003800200 */
.L_x_87:
[----:B------:R-:W-:-:S13]  /*38f0*/  ISETP.NE.AND P1, PT, R21, 0x1, PT ;  /* 0x000000011500780c */ /* 0x000fda0003f25270 */
[----:B------:R-:W-:Y:S05]  /*3900*/  @!P1 BRA `(.L_x_53) ;  /* 0x0000000000e49947 */ /* 0x000fea0003800000 */
[----:B------:R-:W-:Y:S01]  /*3910*/  ISETP.NE.AND P2, PT, R11, RZ, PT ;  /* 0x000000ff0b00720c */ /* 0x000fe20003f45270 */
[----:B------:R-:W-:Y:S01]  /*3920*/  VIADD R27, R29, 0x1 ;  /* 0x000000011d1b7836 */ /* 0x000fe20000000000 */
[----:B------:R-:W-:Y:S03]  /*3930*/  BSSY.RECONVERGENT B1, `(.L_x_90) ;  /* 0x000000d000017945 */ /* 0x000fe60003800200 */
[----:B------:R-:W-:-:S03]  /*3940*/  IMAD.WIDE R26, R27, R4, R22 ;  /* 0x000000041b1a7225 */ /* 0x000fc600078e0216 */
[----:B012---:R-:W-:-:S04]  /*3950*/  LEA R24, P1, R26, R20, 0x1 ;  /* 0x000000141a187211 */ /* 0x007fc800078208ff */
        /* <DEDUP_REMOVED lines=9> */
.L_x_91:
[----:B------:R0:W5:Y:S02]  /*39f0*/  LDG.E R11, desc[UR10][R24.64] ;  /* 0x0000000a180b7981 */ /* 0x000164000c1e1900 */
.L_x_92:
[----:B------:R-:W-:Y:S05]  /*3a00*/  BSYNC.RECONVERGENT B1 ;  /* 0x0000000000017941 */ /* 0x000fea0003800200 */
.L_x_90:
[----:B------:R-:W-:Y:S01]  /*3a10*/  ISETP.NE.AND P1, PT, R16, RZ, PT ;  /* 0x000000ff1000720c */ /* 0x000fe20003f25270 */
[----:B------:R-:W-:Y:S01]  /*3a20*/  BSSY.RECONVERGENT B1, `(.L_x_93) ;  /* 0x000000b000017945 */ /* 0x000fe20003800200 */
[----:B-----5:R-:W-:-:S11]  /*3a30*/  HFMA2 R11, R0, R13, R11 ;  /* 0x0000000d000b7231 */ /* 0x020fd6000000000b */
[----:B------:R-:W-:Y:S05]  /*3a40*/  @!P0 BRA P1, `(.L_x_94) ;  /* 0x00000000001c8947 */ /* 0x000fea0000800000 */
[----:B------:R-:W1:Y:S01]  /*3a50*/  LDCU UR6, c[0x0][0x388] ;  /* 0x00007100ff0677ac */ /* 0x000e620008000800 */
[----:B------:R2:W-:Y:S01]  /*3a60*/  STG.E.U16 desc[UR10][R24.64], R11 ;  /* 0x0000000b18007986 */ /* 0x0005e2000c10150a */
[----:B-1----:R-:W-:-:S13]  /*3a70*/  ISETP.GE.AND P1, PT, R2, UR6, PT ;  /* 0x0000000602007c0c */ /* 0x002fda000bf26270 */
[----:B--2---:R-:W-:Y:S05]  /*3a80*/  @P1 BRA `(.L_x_95) ;  /* 0x0000000000101947 */ /* 0x004fea0003800000 */
[----:B------:R-:W-:-:S05]  /*3a90*/  PRMT R12, R11, 0x7632, R12 ;  /* 0x000076320b0c7816 */ /* 0x000fca000000000c */
[----:B------:R2:W-:Y:S01]  /*3aa0*/  STG.E.U16 desc[UR10][R24.64+0x2], R12 ;  /* 0x0000020c18007986 */ /* 0x0005e2000c10150a */
[----:B------:R-:W-:Y:S05]  /*3ab0*/  BRA `(.L_x_95) ;  /* 0x0000000000047947 */ /* 0x000fea0003800000 */
.L_x_94:
[----:B------:R1:W-:Y:S02]  /*3ac0*/  STG.E desc[UR10][R24.64], R11 ;  /* 0x0000000b18007986 */ /* 0x0003e4000c10190a */
.L_x_95:
[----:B------:R-:W-:Y:S05]  /*3ad0*/  BSYNC.RECONVERGENT B1 ;  /* 0x0000000000017941 */ /* 0x000fea0003800200 */
.L_x_93:
[----:B------:R-:W-:-:S13]  /*3ae0*/  ISETP.NE.AND P1, PT, R21, 0x2, PT ;  /* 0x000000021500780c */ /* 0x000fda0003f25270 */
[----:B------:R-:W-:Y:S05]  /*3af0*/  @!P1 BRA `(.L_x_53) ;  /* 0x0000000000689947 */ /* 0x000fea0003800000 */
[----:B------:R-:W-:Y:S01]  /*3b00*/  ISETP.NE.AND P2, PT, R17, RZ, PT ;  /* 0x000000ff1100720c */ /* 0x000fe20003f45270 */
[----:B------:R-:W-:Y:S01]  /*3b10*/  VIADD R29, R29, 0x2 ;  /* 0x000000021d1d7836 */ /* 0x000fe20000000000 */
[----:B------:R-:W-:Y:S03]  /*3b20*/  BSSY.RECONVERGENT B1, `(.L_x_96) ;  /* 0x000000c000017945 */ /* 0x000fe60003800200 */
[----:B------:R-:W-:-:S03]  /*3b30*/  IMAD.WIDE R22, R29, R4, R22 ;  /* 0x000000041d167225 */ /* 0x000fc600078e0216 */
[----:B------:R-:W-:-:S04]  /*3b40*/  LEA R20, P1, R22, R20, 0x1 ;  /* 0x0000001416147211 */ /* 0x000fc800078208ff */
[----:B------:R-:W-:Y:S01]  /*3b50*/  LEA.HI.X R21, R22, R19, R23, 0x1, P1 ;  /* 0x0000001316157211 */ /* 0x000fe200008f0c17 */
[----:B------:R-:W-:Y:S08]  /*3b60*/  @!P0 BRA P2, `(.L_x_97) ;  /* 0x0000000000188947 */ /* 0x000ff00001000000 */
[----:B------:R-:W3:Y:S01]  /*3b70*/  LDCU UR6, c[0x0][0x388] ;  /* 0x00007100ff0677ac */ /* 0x000ee20008000800 */
[----:B------:R-:W4:Y:S01]  /*3b80*/  LDG.E.U16 R4, desc[UR10][R20.64] ;  /* 0x0000000a14047981 */ /* 0x000f22000c1e1500 */
[----:B---3--:R-:W-:-:S13]  /*3b90*/  ISETP.GE.AND P1, PT, R2, UR6, PT ;  /* 0x0000000602007c0c */ /* 0x008fda000bf26270 */
[----:B------:R-:W4:Y:S02]  /*3ba0*/  @!P1 LDG.E.U16 R3, desc[UR10][R20.64+0x2] ;  /* 0x0000020a14039981 */ /* 0x000f24000c1e1500 */
[----:B----4-:R-:W-:Y:S01]  /*3bb0*/  PRMT R3, R4, 0x5410, R3 ;  /* 0x0000541004037816 */ /* 0x010fe20000000003 */
[----:B------:R-:W-:Y:S06]  /*3bc0*/  BRA `(.L_x_98) ;  /* 0x0000000000047947 */ /* 0x000fec0003800000 */
.L_x_97:
[----:B------:R3:W5:Y:S02]  /*3bd0*/  LDG.E R3, desc[UR10][R20.64] ;  /* 0x0000000a14037981 */ /* 0x000764000c1e1900 */
.L_x_98:
[----:B------:R-:W-:Y:S05]  /*3be0*/  BSYNC.RECONVERGENT B1 ;  /* 0x0000000000017941 */ /* 0x000fea0003800200 */
.L_x_96:
[----:B------:R-:W-:Y:S01]  /*3bf0*/  ISETP.NE.AND P1, PT, R18, RZ, PT ;  /* 0x000000ff1200720c */ /* 0x000fe20003f25270 */
[----:B-----5:R-:W-:-:S12]  /*3c00*/  HFMA2 R0, R0, R14, R3 ;  /* 0x0000000e00007231 */ /* 0x020fd80000000003 */
[----:B------:R-:W-:Y:S05]  /*3c10*/  @!P0 BRA P1, `(.L_x_99) ;  /* 0x00000000001c8947 */ /* 0x000fea0000800000 */
[----:B------:R-:W4:Y:S01]  /*3c20*/  LDCU UR6, c[0x0][0x388] ;  /* 0x00007100ff0677ac */ /* 0x000f220008000800 */
[----:B------:R0:W-:Y:S01]  /*3c30*/  STG.E.U16 desc[UR10][R20.64], R0 ;  /* 0x0000000014007986 */ /* 0x0001e2000c10150a */
[----:B----4-:R-:W-:-:S13]  /*3c40*/  ISETP.GE.AND P0, PT, R2, UR6, PT ;  /* 0x0000000602007c0c */ /* 0x010fda000bf06270 */
[----:B0-----:R-:W-:Y:S05]  /*3c50*/  @P0 BRA `(.L_x_53) ;  /* 0x0000000000100947 */ /* 0x001fea0003800000 */
[----:B------:R-:W-:-:S05]  /*3c60*/  PRMT R0, R0, 0x7632, R0 ;  /* 0x0000763200007816 */ /* 0x000fca0000000000 */
[----:B------:R0:W-:Y:S01]  /*3c70*/  STG.E.U16 desc[UR10][R20.64+0x2], R0 ;  /* 0x0000020014007986 */ /* 0x0001e2000c10150a */
[----:B------:R-:W-:Y:S05]  /*3c80*/  BRA `(.L_x_53) ;  /* 0x0000000000047947 */ /* 0x000fea0003800000 */
.L_x_99:
[----:B------:R4:W-:Y:S02]  /*3c90*/  STG.E desc[UR10][R20.64], R0 ;  /* 0x0000000014007986 */ /* 0x0009e4000c10190a */
.L_x_53:
[----:B------:R-:W-:Y:S05]  /*3ca0*/  BSYNC.RECONVERGENT B0 ;  /* 0x0000000000007941 */ /* 0x000fea0003800200 */
.L_x_52:
[----:B------:R-:W5:Y:S01]  /*3cb0*/  LDCU UR6, c[0x0][0x39c] ;  /* 0x00007380ff0677ac */ /* 0x000f620008000800 */
[----:B------:R-:W-:Y:S01]  /*3cc0*/  VIADD R7, R7, 0xffffffff ;  /* 0xffffffff07077836 */ /* 0x000fe20000000000 */
[----:B------:R-:W-:-:S04]  /*3cd0*/  UIADD3 UR9, UPT, UPT, UR9, 0x1, URZ ;  /* 0x0000000109097890 */ /* 0x000fc8000fffe0ff */
[----:B-----5:R-:W-:-:S09]  /*3ce0*/  UISETP.NE.AND UP0, UPT, UR9, UR6, UPT ;  /* 0x000000060900728c */ /* 0x020fd2000bf05270 */
[----:B------:R-:W-:Y:S05]  /*3cf0*/  BRA.U UP0, `(.L_x_100) ;  /* 0xffffffc500447547 */ /* 0x000fea000b83ffff */
[----:B------:R-:W-:Y:S05]  /*3d00*/  EXIT ;  /* 0x000000000000794d */ /* 0x000fea0003800000 */
.L_x_24:
[----:B------:R-:W-:Y:S05]  /*3d10*/  BPT.TRAP 0x1 ;  /* 0x000000040000795c */ /* 0x000fea0000300000 */
.L_x_23:
[----:B0-----:R-:W-:Y:S02]  /*3d20*/  IMAD.MOV.U32 R20, RZ, RZ, R2 ;  /* 0x000000ffff147224 */ /* 0x001fe400078e0002 */
[----:B------:R-:W-:Y:S02]  /*3d30*/  IMAD.MOV.U32 R19, RZ, RZ, 0x10 ;  /* 0x00000010ff137424 */ /* 0x000fe400078e00ff */
[----:B------:R-:W-:Y:S02]  /*3d40*/  IMAD.MOV.U32 R18, RZ, RZ, 0x1f ;  /* 0x0000001fff127424 */ /* 0x000fe400078e00ff */
[----:B------:R-:W-:-:S07]  /*3d50*/  IMAD.MOV.U32 R13, RZ, RZ, -0x1 ;  /* 0xffffffffff0d7424 */ /* 0x000fce00078e00ff */
[----:B-1----:R-:W-:Y:S05]  /*3d60*/  WARPSYNC.COLLECTIVE R13, `(.L_x_101) ;  /* 0x000000000d087348 */ /* 0x002fea0003c00000 */
[----:B------:R0:W2:Y:S02]  /*3d70*/  SHFL.DOWN P3, R21, R20, R19, R18 ;  /* 0x0800001314157389 */ /* 0x0000a40000060012 */
[----:B012---:R-:W-:Y:S05]  /*3d80*/  ENDCOLLECTIVE ;  /* 0x000000000000791b */ /* 0x007fea0003800000 */
.L_x_101:
[----:B------:R-:W-:Y:S02]  /*3d90*/  IMAD.MOV.U32 R20, RZ, RZ, R3 ;  /* 0x000000ffff147224 */ /* 0x000fe400078e0003 */
[----:B------:R-:W-:-:S07]  /*3da0*/  IMAD.MOV.U32 R25, RZ, RZ, R21 ;  /* 0x000000ffff197224 */ /* 0x000fce00078e0015 */
[----:B------:R-:W-:Y:S05]  /*3db0*/  WARPSYNC.COLLECTIVE R13, `(.L_x_102) ;  /* 0x000000000d087348 */ /* 0x000fea0003c00000 */
[----:B------:R0:W1:Y:S02]  /*3dc0*/  SHFL.DOWN P3, R21, R20, R19, R18 ;  /* 0x0800001314157389 */ /* 0x0000640000060012 */
[----:B01----:R-:W-:Y:S05]  /*3dd0*/  ENDCOLLECTIVE ;  /* 0x000000000000791b */ /* 0x003fea0003800000 */
.L_x_102:
[----:B------:R-:W-:-:S04]  /*3de0*/  FSETP.GEU.AND P1, PT, R2, R25, PT ;  /* 0x000000190200720b */ /* 0x000fc80003f2e000 */
[----:B------:R-:W-:-:S05]  /*3df0*/  FSEL R25, R25, R2, !P1 ;  /* 0x0000000219197208 */ /* 0x000fca0004800000 */
[----:B------:R-:W-:Y:S02]  /*3e00*/  IMAD.MOV.U32 R20, RZ, RZ, R25 ;  /* 0x000000ffff147224 */ /* 0x000fe400078e0019 */
[----:B------:R-:W-:Y:S02]  /*3e10*/  IMAD.MOV.U32 R19, RZ, RZ, 0x8 ;  /* 0x00000008ff137424 */ /* 0x000fe400078e00ff */
[----:B------:R-:W-:-:S07]  /*3e20*/  IMAD.MOV.U32 R4, RZ, RZ, R21 ;  /* 0x000000ffff047224 */ /* 0x000fce00078e0015 */
[----:B------:R-:W-:Y:S05]  /*3e30*/  WARPSYNC.COLLECTIVE R13, `(.L_x_103) ;  /* 0x000000000d087348 */ /* 0x000fea0003c00000 */
[----:B------:R0:W1:Y:S02]  /*3e40*/  SHFL.DOWN P3, R21, R20, R19, R18 ;  /* 0x0800001314157389 */ /* 0x0000640000060012 */
[----:B01----:R-:W-:Y:S05]  /*3e50*/  ENDCOLLECTIVE ;  /* 0x000000000000791b */ /* 0x003fea0003800000 */
.L_x_103:
[----:B------:R-:W-:-:S05]  /*3e60*/  SEL R4, R4, R3, !P1 ;  /* 0x0000000304047207 */ /* 0x000fca0004800000 */
[----:B------:R-:W-:Y:S02]  /*3e70*/  IMAD.MOV.U32 R20, RZ, RZ, R4 ;  /* 0x000000ffff147224 */ /* 0x000fe400078e0004 */
[----:B------:R-:W-:-:S07]  /*3e80*/  IMAD.MOV.U32 R12, RZ, RZ, R21 ;  /* 0x000000ffff0c7224 */ /* 0x000fce00078e0015 */
[----:B------:R-:W-:Y:S05]  /*3e90*/  WARPSYNC.COLLECTIVE R13, `(.L_x_104) ;  /* 0x000000000d087348 */ /* 0x000fea0003c00000 */
[----:B------:R0:W1:Y:S02]  /*3ea0*/  SHFL.DOWN P3, R21, R20, R19, R18 ;  /* 0x0800001314157389 */ /* 0x0000640000060012 */
[----:B01----:R-:W-:Y:S05]  /*3eb0*/  ENDCOLLECTIVE ;  /* 0x000000000000791b */ /* 0x003fea0003800000 */
.L_x_104:
        /* <DEDUP_REMOVED lines=8> */
.L_x_105:
[----:B------:R-:W-:-:S05]  /*3f40*/  SEL R27, R27, R4, !P1 ;  /* 0x000000041b1b7207 */ /* 0x000fca0004800000 */
[----:B------:R-:W-:Y:S02]  /*3f50*/  IMAD.MOV.U32 R20, RZ, RZ, R27 ;  /* 0x000000ffff147224 */ /* 0x000fe400078e001b */
[----:B------:R-:W-:-:S07]  /*3f60*/  IMAD.MOV.U32 R29, RZ, RZ, R21 ;  /* 0x000000ffff1d7224 */ /* 0x000fce00078e0015 */
[----:B------:R-:W-:Y:S05]  /*3f70*/  WARPSYNC.COLLECTIVE R13, `(.L_x_106) ;  /* 0x000000000d087348 */ /* 0x000fea0003c00000 */
[----:B------:R0:W1:Y:S02]  /*3f80*/  SHFL.DOWN P3, R21, R20, R19, R18 ;  /* 0x0800001314157389 */ /* 0x0000640000060012 */
[----:B01----:R-:W-:Y:S05]  /*3f90*/  ENDCOLLECTIVE ;  /* 0x000000000000791b */ /* 0x003fea0003800000 */
.L_x_106:
[----:B------:R-:W-:-:S04]  /*3fa0*/  FSETP.GEU.AND P1, PT, R12, R29, PT ;  /* 0x0000001d0c00720b */ /* 0x000fc80003f2e000 */
[----:B------:R-:W-:-:S05]  /*3fb0*/  FSEL R29, R29, R12, !P1 ;  /* 0x0000000c1d1d7208 */ /* 0x000fca0004800000 */
[----:B------:R-:W-:Y:S02]  /*3fc0*/  IMAD.MOV.U32 R20, RZ, RZ, R29 ;  /* 0x000000ffff147224 */ /* 0x000fe400078e001d */
[----:B------:R-:W-:Y:S01]  /*3fd0*/  IMAD.MOV.U32 R19, RZ, RZ, 0x2 ;  /* 0x00000002ff137424 */ /* 0x000fe200078e00ff */
[----:B------:R-:W-:-:S07]  /*3fe0*/  SEL R2, R21, R27, !P1 ;  /* 0x0000001b15027207 */ /* 0x000fce0004800000 */
[----:B------:R-:W-:Y:S05]  /*3ff0*/  WARPSYNC.COLLECTIVE R13, `(.L_x_107) ;  /* 0x000000000d087348 */ /* 0x000fea0003c00000 */
[----:B------:R0:W1:Y:S02]  /*4000*/  SHFL.DOWN P3, R21, R20, R19, R18 ;  /* 0x0800001314157389 */ /* 0x0000640000060012 */
[----:B01----:R-:W-:Y:S05]  /*4010*/  ENDCOLLECTIVE ;  /* 0x000000000000791b */ /* 0x003fea0003800000 */
.L_x_107:
[----:B------:R-:W-:Y:S02]  /*4020*/  IMAD.MOV.U32 R20, RZ, RZ, R2 ;  /* 0x000000ffff147224 */ /* 0x000fe400078e0002 */
[----:B------:R-:W-:-:S07]  /*4030*/  IMAD.MOV.U32 R26, RZ, RZ, R21 ;  /* 0x000000ffff1a7224 */ /* 0x000fce00078e0015 */
[----:B------:R-:W-:Y:S05]  /*4040*/  WARPSYNC.COLLECTIVE R13, `(.L_x_108) ;  /* 0x000000000d087348 */ /* 0x000fea0003c00000 */
[----:B------:R0:W1:Y:S02]  /*4050*/  SHFL.DOWN P3, R21, R20, R19, R18 ;  /* 0x0800001314157389 */ /* 0x0000640000060012 */
[----:B01----:R-:W-:Y:S05]  /*4060*/  ENDCOLLECTIVE ;  /* 0x000000000000791b */ /* 0x003fea0003800000 */
.L_x_108:
        /* <DEDUP_REMOVED lines=8> */
.L_x_109:
[----:B------:R-:W-:Y:S02]  /*40f0*/  IMAD.MOV.U32 R20, RZ, RZ, R4 ;  /* 0x000000ffff147224 */ /* 0x000fe400078e0004 */
[----:B------:R-:W-:-:S07]  /*4100*/  IMAD.MOV.U32 R25, RZ, RZ, R21 ;  /* 0x000000ffff197224 */ /* 0x000fce00078e0015 */
[----:B------:R-:W-:Y:S05]  /*4110*/  WARPSYNC.COLLECTIVE R13, `(.L_x_110) ;  /* 0x000000000d087348 */ /* 0x000fea0003c00000 */
[----:B------:R0:W1:Y:S02]  /*4120*/  SHFL.DOWN P3, R21, R20, R19, R18 ;  /* 0x0800001314157389 */ /* 0x0000640000060012 */
[----:B01----:R-:W-:Y:S05]  /*4130*/  ENDCOLLECTIVE ;  /* 0x000000000000791b */ /* 0x003fea0003800000 */
.L_x_110:
[----:B------:R-:W-:Y:S05]  /*4140*/  BRA `(.L_x_111) ;  /* 0xffffffc800547947 */ /* 0x000fea000383ffff */
.L_x_25:
[----:B------:R-:W-:Y:S01]  /*4150*/  BSSY B0, `(.L_x_112) ;  /* 0x000000a000007945 */ /* 0x000fe20003800000 */
[----:B------:R-:W-:Y:S02]  /*4160*/  IMAD.MOV.U32 R4, RZ, RZ, 0x0 ;  /* 0x00000000ff047424 */ /* 0x000fe400078e00ff */
[----:B------:R-:W-:Y:S02]  /*4170*/  IMAD.MOV.U32 R12, RZ, RZ, 0x0 ;  /* 0x00000000ff0c7424 */ /* 0x000fe400078e00ff */
[----:B------:R-:W-:-:S07]  /*4180*/  IMAD.MOV.U32 R13, RZ, RZ, -0x1 ;  /* 0xffffffffff0d7424 */ /* 0x000fce00078e00ff */
[----:B------:R-:W-:Y:S05]  /*4190*/  WARPSYNC.COLLECTIVE.ALL `(.L_x_113) ;  /* 0x0000000000147948 */ /* 0x000fea0003c00000 */
[----:B------:R-:W-:-:S04]  /*41a0*/  SHF.L.U32 R12, R12, 0x10, RZ ;  /* 0x000000100c0c7819 */ /* 0x000fc800000006ff */
[----:B------:R-:W-:-:S05]  /*41b0*/  LOP3.LUT R12, R12, 0xf, R4, 0xf8, !PT ;  /* 0x0000000f0c0c7812 */ /* 0x000fca00078ef804 */
[----:B------:R0:W-:Y:S02]  /*41c0*/  BAR.SYNC.DEFER_BLOCKING R12, R12 ;  /* 0x0000000c0000731d */ /* 0x0001e40000010000 */
[----:B0-----:R-:W-:-:S04]  /*41d0*/  SHF.R.U32 R12, R12, 0x10, RZ ;  /* 0x000000100c0c7819 */ /* 0x001fc800000016ff */
[----:B------:R-:W-:Y:S05]  /*41e0*/  ENDCOLLECTIVE ;  /* 0x000000000000791b */ /* 0x000fea0003800000 */
.L_x_113:
[----:B------:R-:W-:Y:S05]  /*41f0*/  BSYNC B0 ;  /* 0x0000000000007941 */ /* 0x000fea0003800000 */
.L_x_112:
[----:B------:R-:W-:Y:S05]  /*4200*/  BRA `(.L_x_114) ;  /* 0xffffffc800b47947 */ /* 0x000fea000383ffff */
.L_x_29:
        /* <DEDUP_REMOVED lines=10> */
.L_x_116:
[----:B------:R-:W-:Y:S05]  /*42b0*/  BSYNC B0 ;  /* 0x0000000000007941 */ /* 0x000fea0003800000 */
.L_x_115:
[----:B------:R-:W-:Y:S05]  /*42c0*/  BRA `(.L_x_117) ;  /* 0xffffffc800f47947 */ /* 0x000fea000383ffff */
.L_x_41:
[----:B------:R-:W-:Y:S01]  /*42d0*/  BSSY B0, `(.L_x_118) ;  /* 0x0000008000007945 */ /* 0x000fe20003800000 */
[----:B012-4-:R-:W-:Y:S02]  /*42e0*/  IMAD.MOV.U32 R20, RZ, RZ, R4 ;  /* 0x000000ffff147224 */ /* 0x017fe400078e0004 */
[----:B------:R-:W-:Y:S02]  /*42f0*/  IMAD.MOV.U32 R19, RZ, RZ, 0x10 ;  /* 0x00000010ff137424 */ /* 0x000fe400078e00ff */
[----:B------:R-:W-:Y:S02]  /*4300*/  IMAD.MOV.U32 R18, RZ, RZ, 0x1f ;  /* 0x0000001fff127424 */ /* 0x000fe400078e00ff */
[----:B------:R-:W-:-:S07]  /*4310*/  IMAD.MOV.U32 R13, RZ, RZ, -0x1 ;  /* 0xffffffffff0d7424 */ /* 0x000fce00078e00ff */
[----:B-----5:R-:W-:Y:S05]  /*4320*/  WARPSYNC.COLLECTIVE R13, `(.L_x_119) ;  /* 0x000000000d087348 */ /* 0x020fea0003c00000 */
[----:B------:R0:W1:Y:S02]  /*4330*/  SHFL.DOWN P3, R21, R20, R19, R18 ;  /* 0x0800001314157389 */ /* 0x0000640000060012 */
[----:B01---5:R-:W-:Y:S05]  /*4340*/  ENDCOLLECTIVE ;  /* 0x000000000000791b */ /* 0x023fea0003800000 */
.L_x_119:
[----:B------:R-:W-:Y:S05]  /*4350*/  BSYNC B0 ;  /* 0x0000000000007941 */ /* 0x000fea0003800000 */
.L_x_118:
[----:B------:R-:W-:Y:S02]  /*4360*/  IMAD.MOV.U32 R20, RZ, RZ, R12 ;  /* 0x000000ffff147224 */ /* 0x000fe400078e000c */
[----:B------:R-:W-:Y:S02]  /*4370*/  IMAD.MOV.U32 R19, RZ, RZ, 0x10 ;  /* 0x00000010ff137424 */ /* 0x000fe400078e00ff */
[----:B------:R-:W-:Y:S02]  /*4380*/  IMAD.MOV.U32 R18, RZ, RZ, 0x1f ;  /* 0x0000001fff127424 */ /* 0x000fe400078e00ff */
[----:B------:R-:W-:Y:S02]  /*4390*/  IMAD.MOV.U32 R13, RZ, RZ, -0x1 ;  /* 0xffffffffff0d7424 */ /* 0x000fe400078e00ff */
[----:B------:R-:W-:-:S07]  /*43a0*/  IMAD.MOV.U32 R25, RZ, RZ, R21 ;  /* 0x000000ffff197224 */ /* 0x000fce00078e0015 */
[----:B------:R-:W-:Y:S05]  /*43b0*/  WARPSYNC.COLLECTIVE R13, `(.L_x_120) ;  /* 0x000000000d087348 */ /* 0x000fea0003c00000 */
[----:B------:R0:W1:Y:S02]  /*43c0*/  SHFL.DOWN P3, R21, R20, R19, R18 ;  /* 0x0800001314157389 */ /* 0x0000640000060012 */
[----:B01----:R-:W-:Y:S05]  /*43d0*/  ENDCOLLECTIVE ;  /* 0x000000000000791b */ /* 0x003fea0003800000 */
.L_x_120:
        /* <DEDUP_REMOVED lines=8> */
.L_x_121:
[----:B------:R-:W-:-:S05]  /*4460*/  SEL R27, R27, R12, !P2 ;  /* 0x0000000c1b1b7207 */ /* 0x000fca0005000000 */
[----:B------:R-:W-:Y:S02]  /*4470*/  IMAD.MOV.U32 R20, RZ, RZ, R27 ;  /* 0x000000ffff147224 */ /* 0x000fe400078e001b */
[----:B------:R-:W-:-:S07]  /*4480*/  IMAD.MOV.U32 R26, RZ, RZ, R21 ;  /* 0x000000ffff1a7224 */ /* 0x000fce00078e0015 */
[----:B------:R-:W-:Y:S05]  /*4490*/  WARPSYNC.COLLECTIVE R13, `(.L_x_122) ;  /* 0x000000000d087348 */ /* 0x000fea0003c00000 */
[----:B------:R0:W1:Y:S02]  /*44a0*/  SHFL.DOWN P3, R21, R20, R19, R18 ;  /* 0x0800001314157389 */ /* 0x0000640000060012 */
[----:B01----:R-:W-:Y:S05]  /*44b0*/  ENDCOLLECTIVE ;  /* 0x000000000000791b */ /* 0x003fea0003800000 */
.L_x_122:
        /* <DEDUP_REMOVED lines=8> */
.L_x_123:
[----:B------:R-:W-:-:S05]  /*4540*/  SEL R28, R28, R27, !P2 ;  /* 0x0000001b1c1c7207 */ /* 0x000fca0005000000 */
[----:B------:R-:W-:Y:S02]  /*4550*/  IMAD.MOV.U32 R20, RZ, RZ, R28 ;  /* 0x000000ffff147224 */ /* 0x000fe400078e001c */
[----:B------:R-:W-:-:S07]  /*4560*/  IMAD.MOV.U32 R29, RZ, RZ, R21 ;  /* 0x000000ffff1d7224 */ /* 0x000fce00078e0015 */
[----:B------:R-:W-:Y:S05]  /*4570*/  WARPSYNC.COLLECTIVE R13, `(.L_x_124) ;  /* 0x000000000d087348 */ /* 0x000fea0003c00000 */
[----:B------:R0:W1:Y:S02]  /*4580*/  SHFL.DOWN P3, R21, R20, R19, R18 ;  /* 0x0800001314157389 */ /* 0x0000640000060012 */
[----:B01----:R-:W-:Y:S05]  /*4590*/  ENDCOLLECTIVE ;  /* 0x000000000000791b */ /* 0x003fea0003800000 */
.L_x_124:
        /* <DEDUP_REMOVED lines=8> */
.L_x_125:
[----:B------:R-:W-:Y:S02]  /*4620*/  IMAD.MOV.U32 R20, RZ, RZ, R4 ;  /* 0x000000ffff147224 */ /* 0x000fe400078e0004 */
[----:B------:R-:W-:-:S07]  /*4630*/  IMAD.MOV.U32 R12, RZ, RZ, R21 ;  /* 0x000000ffff0c7224 */ /* 0x000fce00078e0015 */
[----:B------:R-:W-:Y:S05]  /*4640*/  WARPSYNC.COLLECTIVE R13, `(.L_x_126) ;  /* 0x000000000d087348 */ /* 0x000fea0003c00000 */
[----:B------:R0:W1:Y:S02]  /*4650*/  SHFL.DOWN P3, R21, R20, R19, R18 ;  /* 0x0800001314157389 */ /* 0x0000640000060012 */
[----:B01----:R-:W-:Y:S05]  /*4660*/  ENDCOLLECTIVE ;  /* 0x000000000000791b */ /* 0x003fea0003800000 */
.L_x_126:
        /* <DEDUP_REMOVED lines=8> */
.L_x_127:
[----:B------:R-:W-:Y:S02]  /*46f0*/  IMAD.MOV.U32 R20, RZ, RZ, R25 ;  /* 0x000000ffff147224 */ /* 0x000fe400078e0019 */
[----:B------:R-:W-:-:S07]  /*4700*/  IMAD.MOV.U32 R27, RZ, RZ, R21 ;  /* 0x000000ffff1b7224 */ /* 0x000fce00078e0015 */
[----:B------:R-:W-:Y:S05]  /*4710*/  WARPSYNC.COLLECTIVE R13, `(.L_x_128) ;  /* 0x000000000d087348 */ /* 0x000fea0003c00000 */
[----:B------:R0:W1:Y:S02]  /*4720*/  SHFL.DOWN P3, R21, R20, R19, R18 ;  /* 0x0800001314157389 */ /* 0x0000640000060012 */
[----:B01----:R-:W-:Y:S05]  /*4730*/  ENDCOLLECTIVE ;  /* 0x000000000000791b */ /* 0x003fea0003800000 */
.L_x_128:
[----:B------:R-:W-:Y:S05]  /*4740*/  BRA `(.L_x_129) ;  /* 0xffffffd400d87947 */ /* 0x000fea000383ffff */
.L_x_46:
[----:B------:R-:W-:Y:S01]  /*4750*/  BSSY B0, `(.L_x_130) ;  /* 0x000000a000007945 */ /* 0x000fe20003800000 */
[----:B------:R-:W-:Y:S02]  /*4760*/  IMAD.MOV.U32 R4, RZ, RZ, 0x0 ;  /* 0x00000000ff047424 */ /* 0x000fe400078e00ff */
[----:B------:R-:W-:Y:S02]  /*4770*/  IMAD.MOV.U32 R12, RZ, RZ, 0x0 ;  /* 0x00000000ff0c7424 */ /* 0x000fe400078e00ff */
[----:B------:R-:W-:-:S07]  /*4780*/  IMAD.MOV.U32 R13, RZ, RZ, -0x1 ;  /* 0xffffffffff0d7424 */ /* 0x000fce00078e00ff */
[----:B01-3--:R-:W-:Y:S05]  /*4790*/  WARPSYNC.COLLECTIVE.ALL `(.L_x_131) ;  /* 0x0000000000147948 */ /* 0x00bfea0003c00000 */
[----:B------:R-:W-:-:S04]  /*47a0*/  SHF.L.U32 R12, R12, 0x10, RZ ;  /* 0x000000100c0c7819 */ /* 0x000fc800000006ff */
[----:B------:R-:W-:-:S05]  /*47b0*/  LOP3.LUT R12, R12, 0xf, R4, 0xf8, !PT ;  /* 0x0000000f0c0c7812 */ /* 0x000fca00078ef804 */
[----:B------:R2:W-:Y:S02]  /*47c0*/  BAR.SYNC.DEFER_BLOCKING R12, R12 ;  /* 0x0000000c0000731d */ /* 0x0005e40000010000 */
[----:B--2---:R-:W-:-:S04]  /*47d0*/  SHF.R.U32 R12, R12, 0x10, RZ ;  /* 0x000000100c0c7819 */ /* 0x004fc800000016ff */
[----:B01-3--:R-:W-:Y:S05]  /*47e0*/  ENDCOLLECTIVE ;  /* 0x000000000000791b */ /* 0x00bfea0003800000 */
.L_x_131:
[----:B------:R-:W-:Y:S05]  /*47f0*/  BSYNC B0 ;  /* 0x0000000000007941 */ /* 0x000fea0003800000 */
.L_x_130:
[----:B------:R-:W-:Y:S05]  /*4800*/  BRA `(.L_x_132) ;  /* 0xffffffdc00ac7947 */ /* 0x000fea000383ffff */
.L_x_50:
        /* <DEDUP_REMOVED lines=10> */
.L_x_134:
[----:B------:R-:W-:Y:S05]  /*48b0*/  BSYNC B0 ;  /* 0x0000000000007941 */ /* 0x000fea0003800000 */
.L_x_133:
[----:B------:R-:W-:Y:S05]  /*48c0*/  BRA `(.L_x_135) ;  /* 0xffffffdc00e87947 */ /* 0x000fea000383ffff */
.L_x_136:
        /* <DEDUP_REMOVED lines=11> */
.L_x_138:


//--------------------- .nv.shared._Z26panel_trsm_u12_warp_kernelILi32EEvPK6__halfPS0_iiii --------------------------
	.section	.nv.shared._Z26panel_trsm_u12_warp_kernelILi32EEvPK6__halfPS0_iiii,"aw",@nobits
	.sectionflags	@""
	.align	2
.nv.shared._Z26panel_trsm_u12_warp_kernelILi32EEvPK6__halfPS0_iiii:
	.zero		3072


//--------------------- .nv.shared.reserved.0     --------------------------
	.section	.nv.shared.reserved.0,"aw",@nobits
	.weak		__nv_reservedSMEM_offset_0_alias
	.size		__nv_reservedSMEM_offset_0_alias, 0, 64
	.other		__nv_reservedSMEM_offset_0_alias,@"STO_CUDA_RESERVED_SHARED STV_DEFAULT"
__nv_reservedSMEM_offset_0_alias:
	.zero		0
	.zero		64


//--------------------- .nv.shared._Z34panel_getf2_microblock_coop_kernelP6__halfiiiiiiS0_PiiS1_ --------------------------
	.section	.nv.shared._Z34panel_getf2_microblock_coop_kernelP6__halfiiiiiiS0_PiiS1_,"aw",@nobits
	.sectionflags	@""
	.align	4
.nv.shared._Z34panel_getf2_microblock_coop_kernelP6__halfiiiiiiS0_PiiS1_:
	.zero		1220


//--------------------- .nv.constant0._Z26panel_trsm_u12_warp_kernelILi32EEvPK6__halfPS0_iiii --------------------------
	.section	.nv.constant0._Z26panel_trsm_u12_warp_kernelILi32EEvPK6__halfPS0_iiii,"a",@progbits
	.sectionflags	@""
	.align	4
.nv.constant0._Z26panel_trsm_u12_warp_kernelILi32EEvPK6__halfPS0_iiii:
	.zero		928


//--------------------- .nv.constant0._Z34panel_getf2_microblock_coop_kernelP6__halfiiiiiiS0_PiiS1_ --------------------------
	.section	.nv.constant0._Z34panel_getf2_microblock_coop_kernelP6__halfiiiiiiS0_PiiS1_,"a",@progbits
	.sectionflags	@""
	.align	4
.nv.constant0._Z34panel_getf2_microblock_coop_kernelP6__halfiiiiiiS0_PiiS1_:
	.zero		960


//--------------------- SYMBOLS --------------------------

	.type		.nv.reservedSmem.offset0,@object
	.size		.nv.reservedSmem.offset0,0x4
	.type		.nv.reservedSmem.cap,@object
	.size		.nv.reservedSmem.cap,0x4
